//
// Generated by NVIDIA NVVM Compiler
//
// Compiler Build ID: CL-36424714
// Cuda compilation tools, release 13.0, V13.0.88
// Based on NVVM 20.0.0
//

.version 9.0
.target sm_100
.address_size 64

	// .globl	_Z12calcGrossPosP6float4S0_P6float3ffjj
.extern .shared .align 16 .b8 sharedPos[];

.visible .entry _Z12calcGrossPosP6float4S0_P6float3ffjj(
	.param .u64 .ptr .align 1 _Z12calcGrossPosP6float4S0_P6float3ffjj_param_0,
	.param .u64 .ptr .align 1 _Z12calcGrossPosP6float4S0_P6float3ffjj_param_1,
	.param .u64 .ptr .align 1 _Z12calcGrossPosP6float4S0_P6float3ffjj_param_2,
	.param .f32 _Z12calcGrossPosP6float4S0_P6float3ffjj_param_3,
	.param .f32 _Z12calcGrossPosP6float4S0_P6float3ffjj_param_4,
	.param .u32 _Z12calcGrossPosP6float4S0_P6float3ffjj_param_5,
	.param .u32 _Z12calcGrossPosP6float4S0_P6float3ffjj_param_6
)
{
	.reg .pred 	%p<7>;
	.reg .b32 	%r<39>;
	.reg .b32 	%f<2393>;
	.reg .b64 	%rd<16>;

	ld.param.u64 	%rd4, [_Z12calcGrossPosP6float4S0_P6float3ffjj_param_1];
	ld.param.u64 	%rd3, [_Z12calcGrossPosP6float4S0_P6float3ffjj_param_2];
	ld.param.f32 	%f35, [_Z12calcGrossPosP6float4S0_P6float3ffjj_param_3];
	ld.param.f32 	%f36, [_Z12calcGrossPosP6float4S0_P6float3ffjj_param_4];
	ld.param.u32 	%r18, [_Z12calcGrossPosP6float4S0_P6float3ffjj_param_5];
	cvta.to.global.u64 	%rd1, %rd4;
	mov.u32 	%r19, %ctaid.x;
	mov.u32 	%r1, %ntid.x;
	mov.u32 	%r2, %tid.x;
	mad.lo.s32 	%r3, %r19, %r1, %r2;
	mul.wide.s32 	%rd5, %r3, 16;
	add.s64 	%rd6, %rd1, %rd5;
	ld.global.v4.f32 	{%f5, %f6, %f7, %f4}, [%rd6];
	setp.eq.s32 	%p1, %r18, 0;
	mov.f32 	%f2378, 0f00000000;
	mov.f32 	%f2379, %f2378;
	mov.f32 	%f2380, %f2378;
	@%p1 bra 	$L__BB0_9;
	and.b32  	%r4, %r1, 127;
	mov.f32 	%f2380, 0f00000000;
	mov.b32 	%r33, 0;
	mov.f32 	%f2379, %f2380;
	mov.f32 	%f2378, %f2380;
$L__BB0_2:
	setp.lt.u32 	%p2, %r1, 128;
	mad.lo.s32 	%r22, %r33, %r1, %r2;
	mul.wide.u32 	%rd7, %r22, 16;
	add.s64 	%rd8, %rd1, %rd7;
	ld.global.v4.f32 	{%f40, %f41, %f42, %f43}, [%rd8];
	shl.b32 	%r23, %r2, 4;
	mov.u32 	%r24, sharedPos;
	add.s32 	%r25, %r24, %r23;
	st.shared.v4.f32 	[%r25], {%f40, %f41, %f42, %f43};
	bar.sync 	0;
	mov.b32 	%r37, 0;
	@%p2 bra 	$L__BB0_5;
	add.s32 	%r34, %r24, 1024;
	and.b32  	%r28, %r1, -128;
	neg.s32 	%r35, %r28;
$L__BB0_4:
	.pragma "nounroll";
	and.b32  	%r37, %r1, 1920;
	ld.shared.v4.f32 	{%f44, %f45, %f46, %f47}, [%r34+-1024];
	sub.f32 	%f48, %f44, %f5;
	sub.f32 	%f49, %f45, %f6;
	sub.f32 	%f50, %f46, %f7;
	mul.f32 	%f51, %f49, %f49;
	fma.rn.f32 	%f52, %f48, %f48, %f51;
	fma.rn.f32 	%f53, %f50, %f50, %f52;
	add.f32 	%f54, %f53, 0f322BCC77;
	rsqrt.approx.f32 	%f55, %f54;
	mul.f32 	%f56, %f55, %f55;
	mul.f32 	%f57, %f55, %f56;
	mul.f32 	%f58, %f47, %f57;
	fma.rn.f32 	%f59, %f48, %f58, %f2378;
	fma.rn.f32 	%f60, %f49, %f58, %f2379;
	fma.rn.f32 	%f61, %f50, %f58, %f2380;
	ld.shared.v4.f32 	{%f62, %f63, %f64, %f65}, [%r34+-1008];
	sub.f32 	%f66, %f62, %f5;
	sub.f32 	%f67, %f63, %f6;
	sub.f32 	%f68, %f64, %f7;
	mul.f32 	%f69, %f67, %f67;
	fma.rn.f32 	%f70, %f66, %f66, %f69;
	fma.rn.f32 	%f71, %f68, %f68, %f70;
	add.f32 	%f72, %f71, 0f322BCC77;
	rsqrt.approx.f32 	%f73, %f72;
	mul.f32 	%f74, %f73, %f73;
	mul.f32 	%f75, %f73, %f74;
	mul.f32 	%f76, %f65, %f75;
	fma.rn.f32 	%f77, %f66, %f76, %f59;
	fma.rn.f32 	%f78, %f67, %f76, %f60;
	fma.rn.f32 	%f79, %f68, %f76, %f61;
	ld.shared.v4.f32 	{%f80, %f81, %f82, %f83}, [%r34+-992];
	sub.f32 	%f84, %f80, %f5;
	sub.f32 	%f85, %f81, %f6;
	sub.f32 	%f86, %f82, %f7;
	mul.f32 	%f87, %f85, %f85;
	fma.rn.f32 	%f88, %f84, %f84, %f87;
	fma.rn.f32 	%f89, %f86, %f86, %f88;
	add.f32 	%f90, %f89, 0f322BCC77;
	rsqrt.approx.f32 	%f91, %f90;
	mul.f32 	%f92, %f91, %f91;
	mul.f32 	%f93, %f91, %f92;
	mul.f32 	%f94, %f83, %f93;
	fma.rn.f32 	%f95, %f84, %f94, %f77;
	fma.rn.f32 	%f96, %f85, %f94, %f78;
	fma.rn.f32 	%f97, %f86, %f94, %f79;
	ld.shared.v4.f32 	{%f98, %f99, %f100, %f101}, [%r34+-976];
	sub.f32 	%f102, %f98, %f5;
	sub.f32 	%f103, %f99, %f6;
	sub.f32 	%f104, %f100, %f7;
	mul.f32 	%f105, %f103, %f103;
	fma.rn.f32 	%f106, %f102, %f102, %f105;
	fma.rn.f32 	%f107, %f104, %f104, %f106;
	add.f32 	%f108, %f107, 0f322BCC77;
	rsqrt.approx.f32 	%f109, %f108;
	mul.f32 	%f110, %f109, %f109;
	mul.f32 	%f111, %f109, %f110;
	mul.f32 	%f112, %f101, %f111;
	fma.rn.f32 	%f113, %f102, %f112, %f95;
	fma.rn.f32 	%f114, %f103, %f112, %f96;
	fma.rn.f32 	%f115, %f104, %f112, %f97;
	ld.shared.v4.f32 	{%f116, %f117, %f118, %f119}, [%r34+-960];
	sub.f32 	%f120, %f116, %f5;
	sub.f32 	%f121, %f117, %f6;
	sub.f32 	%f122, %f118, %f7;
	mul.f32 	%f123, %f121, %f121;
	fma.rn.f32 	%f124, %f120, %f120, %f123;
	fma.rn.f32 	%f125, %f122, %f122, %f124;
	add.f32 	%f126, %f125, 0f322BCC77;
	rsqrt.approx.f32 	%f127, %f126;
	mul.f32 	%f128, %f127, %f127;
	mul.f32 	%f129, %f127, %f128;
	mul.f32 	%f130, %f119, %f129;
	fma.rn.f32 	%f131, %f120, %f130, %f113;
	fma.rn.f32 	%f132, %f121, %f130, %f114;
	fma.rn.f32 	%f133, %f122, %f130, %f115;
	ld.shared.v4.f32 	{%f134, %f135, %f136, %f137}, [%r34+-944];
	sub.f32 	%f138, %f134, %f5;
	sub.f32 	%f139, %f135, %f6;
	sub.f32 	%f140, %f136, %f7;
	mul.f32 	%f141, %f139, %f139;
	fma.rn.f32 	%f142, %f138, %f138, %f141;
	fma.rn.f32 	%f143, %f140, %f140, %f142;
	add.f32 	%f144, %f143, 0f322BCC77;
	rsqrt.approx.f32 	%f145, %f144;
	mul.f32 	%f146, %f145, %f145;
	mul.f32 	%f147, %f145, %f146;
	mul.f32 	%f148, %f137, %f147;
	fma.rn.f32 	%f149, %f138, %f148, %f131;
	fma.rn.f32 	%f150, %f139, %f148, %f132;
	fma.rn.f32 	%f151, %f140, %f148, %f133;
	ld.shared.v4.f32 	{%f152, %f153, %f154, %f155}, [%r34+-928];
	sub.f32 	%f156, %f152, %f5;
	sub.f32 	%f157, %f153, %f6;
	sub.f32 	%f158, %f154, %f7;
	mul.f32 	%f159, %f157, %f157;
	fma.rn.f32 	%f160, %f156, %f156, %f159;
	fma.rn.f32 	%f161, %f158, %f158, %f160;
	add.f32 	%f162, %f161, 0f322BCC77;
	rsqrt.approx.f32 	%f163, %f162;
	mul.f32 	%f164, %f163, %f163;
	mul.f32 	%f165, %f163, %f164;
	mul.f32 	%f166, %f155, %f165;
	fma.rn.f32 	%f167, %f156, %f166, %f149;
	fma.rn.f32 	%f168, %f157, %f166, %f150;
	fma.rn.f32 	%f169, %f158, %f166, %f151;
	ld.shared.v4.f32 	{%f170, %f171, %f172, %f173}, [%r34+-912];
	sub.f32 	%f174, %f170, %f5;
	sub.f32 	%f175, %f171, %f6;
	sub.f32 	%f176, %f172, %f7;
	mul.f32 	%f177, %f175, %f175;
	fma.rn.f32 	%f178, %f174, %f174, %f177;
	fma.rn.f32 	%f179, %f176, %f176, %f178;
	add.f32 	%f180, %f179, 0f322BCC77;
	rsqrt.approx.f32 	%f181, %f180;
	mul.f32 	%f182, %f181, %f181;
	mul.f32 	%f183, %f181, %f182;
	mul.f32 	%f184, %f173, %f183;
	fma.rn.f32 	%f185, %f174, %f184, %f167;
	fma.rn.f32 	%f186, %f175, %f184, %f168;
	fma.rn.f32 	%f187, %f176, %f184, %f169;
	ld.shared.v4.f32 	{%f188, %f189, %f190, %f191}, [%r34+-896];
	sub.f32 	%f192, %f188, %f5;
	sub.f32 	%f193, %f189, %f6;
	sub.f32 	%f194, %f190, %f7;
	mul.f32 	%f195, %f193, %f193;
	fma.rn.f32 	%f196, %f192, %f192, %f195;
	fma.rn.f32 	%f197, %f194, %f194, %f196;
	add.f32 	%f198, %f197, 0f322BCC77;
	rsqrt.approx.f32 	%f199, %f198;
	mul.f32 	%f200, %f199, %f199;
	mul.f32 	%f201, %f199, %f200;
	mul.f32 	%f202, %f191, %f201;
	fma.rn.f32 	%f203, %f192, %f202, %f185;
	fma.rn.f32 	%f204, %f193, %f202, %f186;
	fma.rn.f32 	%f205, %f194, %f202, %f187;
	ld.shared.v4.f32 	{%f206, %f207, %f208, %f209}, [%r34+-880];
	sub.f32 	%f210, %f206, %f5;
	sub.f32 	%f211, %f207, %f6;
	sub.f32 	%f212, %f208, %f7;
	mul.f32 	%f213, %f211, %f211;
	fma.rn.f32 	%f214, %f210, %f210, %f213;
	fma.rn.f32 	%f215, %f212, %f212, %f214;
	add.f32 	%f216, %f215, 0f322BCC77;
	rsqrt.approx.f32 	%f217, %f216;
	mul.f32 	%f218, %f217, %f217;
	mul.f32 	%f219, %f217, %f218;
	mul.f32 	%f220, %f209, %f219;
	fma.rn.f32 	%f221, %f210, %f220, %f203;
	fma.rn.f32 	%f222, %f211, %f220, %f204;
	fma.rn.f32 	%f223, %f212, %f220, %f205;
	ld.shared.v4.f32 	{%f224, %f225, %f226, %f227}, [%r34+-864];
	sub.f32 	%f228, %f224, %f5;
	sub.f32 	%f229, %f225, %f6;
	sub.f32 	%f230, %f226, %f7;
	mul.f32 	%f231, %f229, %f229;
	fma.rn.f32 	%f232, %f228, %f228, %f231;
	fma.rn.f32 	%f233, %f230, %f230, %f232;
	add.f32 	%f234, %f233, 0f322BCC77;
	rsqrt.approx.f32 	%f235, %f234;
	mul.f32 	%f236, %f235, %f235;
	mul.f32 	%f237, %f235, %f236;
	mul.f32 	%f238, %f227, %f237;
	fma.rn.f32 	%f239, %f228, %f238, %f221;
	fma.rn.f32 	%f240, %f229, %f238, %f222;
	fma.rn.f32 	%f241, %f230, %f238, %f223;
	ld.shared.v4.f32 	{%f242, %f243, %f244, %f245}, [%r34+-848];
	sub.f32 	%f246, %f242, %f5;
	sub.f32 	%f247, %f243, %f6;
	sub.f32 	%f248, %f244, %f7;
	mul.f32 	%f249, %f247, %f247;
	fma.rn.f32 	%f250, %f246, %f246, %f249;
	fma.rn.f32 	%f251, %f248, %f248, %f250;
	add.f32 	%f252, %f251, 0f322BCC77;
	rsqrt.approx.f32 	%f253, %f252;
	mul.f32 	%f254, %f253, %f253;
	mul.f32 	%f255, %f253, %f254;
	mul.f32 	%f256, %f245, %f255;
	fma.rn.f32 	%f257, %f246, %f256, %f239;
	fma.rn.f32 	%f258, %f247, %f256, %f240;
	fma.rn.f32 	%f259, %f248, %f256, %f241;
	ld.shared.v4.f32 	{%f260, %f261, %f262, %f263}, [%r34+-832];
	sub.f32 	%f264, %f260, %f5;
	sub.f32 	%f265, %f261, %f6;
	sub.f32 	%f266, %f262, %f7;
	mul.f32 	%f267, %f265, %f265;
	fma.rn.f32 	%f268, %f264, %f264, %f267;
	fma.rn.f32 	%f269, %f266, %f266, %f268;
	add.f32 	%f270, %f269, 0f322BCC77;
	rsqrt.approx.f32 	%f271, %f270;
	mul.f32 	%f272, %f271, %f271;
	mul.f32 	%f273, %f271, %f272;
	mul.f32 	%f274, %f263, %f273;
	fma.rn.f32 	%f275, %f264, %f274, %f257;
	fma.rn.f32 	%f276, %f265, %f274, %f258;
	fma.rn.f32 	%f277, %f266, %f274, %f259;
	ld.shared.v4.f32 	{%f278, %f279, %f280, %f281}, [%r34+-816];
	sub.f32 	%f282, %f278, %f5;
	sub.f32 	%f283, %f279, %f6;
	sub.f32 	%f284, %f280, %f7;
	mul.f32 	%f285, %f283, %f283;
	fma.rn.f32 	%f286, %f282, %f282, %f285;
	fma.rn.f32 	%f287, %f284, %f284, %f286;
	add.f32 	%f288, %f287, 0f322BCC77;
	rsqrt.approx.f32 	%f289, %f288;
	mul.f32 	%f290, %f289, %f289;
	mul.f32 	%f291, %f289, %f290;
	mul.f32 	%f292, %f281, %f291;
	fma.rn.f32 	%f293, %f282, %f292, %f275;
	fma.rn.f32 	%f294, %f283, %f292, %f276;
	fma.rn.f32 	%f295, %f284, %f292, %f277;
	ld.shared.v4.f32 	{%f296, %f297, %f298, %f299}, [%r34+-800];
	sub.f32 	%f300, %f296, %f5;
	sub.f32 	%f301, %f297, %f6;
	sub.f32 	%f302, %f298, %f7;
	mul.f32 	%f303, %f301, %f301;
	fma.rn.f32 	%f304, %f300, %f300, %f303;
	fma.rn.f32 	%f305, %f302, %f302, %f304;
	add.f32 	%f306, %f305, 0f322BCC77;
	rsqrt.approx.f32 	%f307, %f306;
	mul.f32 	%f308, %f307, %f307;
	mul.f32 	%f309, %f307, %f308;
	mul.f32 	%f310, %f299, %f309;
	fma.rn.f32 	%f311, %f300, %f310, %f293;
	fma.rn.f32 	%f312, %f301, %f310, %f294;
	fma.rn.f32 	%f313, %f302, %f310, %f295;
	ld.shared.v4.f32 	{%f314, %f315, %f316, %f317}, [%r34+-784];
	sub.f32 	%f318, %f314, %f5;
	sub.f32 	%f319, %f315, %f6;
	sub.f32 	%f320, %f316, %f7;
	mul.f32 	%f321, %f319, %f319;
	fma.rn.f32 	%f322, %f318, %f318, %f321;
	fma.rn.f32 	%f323, %f320, %f320, %f322;
	add.f32 	%f324, %f323, 0f322BCC77;
	rsqrt.approx.f32 	%f325, %f324;
	mul.f32 	%f326, %f325, %f325;
	mul.f32 	%f327, %f325, %f326;
	mul.f32 	%f328, %f317, %f327;
	fma.rn.f32 	%f329, %f318, %f328, %f311;
	fma.rn.f32 	%f330, %f319, %f328, %f312;
	fma.rn.f32 	%f331, %f320, %f328, %f313;
	ld.shared.v4.f32 	{%f332, %f333, %f334, %f335}, [%r34+-768];
	sub.f32 	%f336, %f332, %f5;
	sub.f32 	%f337, %f333, %f6;
	sub.f32 	%f338, %f334, %f7;
	mul.f32 	%f339, %f337, %f337;
	fma.rn.f32 	%f340, %f336, %f336, %f339;
	fma.rn.f32 	%f341, %f338, %f338, %f340;
	add.f32 	%f342, %f341, 0f322BCC77;
	rsqrt.approx.f32 	%f343, %f342;
	mul.f32 	%f344, %f343, %f343;
	mul.f32 	%f345, %f343, %f344;
	mul.f32 	%f346, %f335, %f345;
	fma.rn.f32 	%f347, %f336, %f346, %f329;
	fma.rn.f32 	%f348, %f337, %f346, %f330;
	fma.rn.f32 	%f349, %f338, %f346, %f331;
	ld.shared.v4.f32 	{%f350, %f351, %f352, %f353}, [%r34+-752];
	sub.f32 	%f354, %f350, %f5;
	sub.f32 	%f355, %f351, %f6;
	sub.f32 	%f356, %f352, %f7;
	mul.f32 	%f357, %f355, %f355;
	fma.rn.f32 	%f358, %f354, %f354, %f357;
	fma.rn.f32 	%f359, %f356, %f356, %f358;
	add.f32 	%f360, %f359, 0f322BCC77;
	rsqrt.approx.f32 	%f361, %f360;
	mul.f32 	%f362, %f361, %f361;
	mul.f32 	%f363, %f361, %f362;
	mul.f32 	%f364, %f353, %f363;
	fma.rn.f32 	%f365, %f354, %f364, %f347;
	fma.rn.f32 	%f366, %f355, %f364, %f348;
	fma.rn.f32 	%f367, %f356, %f364, %f349;
	ld.shared.v4.f32 	{%f368, %f369, %f370, %f371}, [%r34+-736];
	sub.f32 	%f372, %f368, %f5;
	sub.f32 	%f373, %f369, %f6;
	sub.f32 	%f374, %f370, %f7;
	mul.f32 	%f375, %f373, %f373;
	fma.rn.f32 	%f376, %f372, %f372, %f375;
	fma.rn.f32 	%f377, %f374, %f374, %f376;
	add.f32 	%f378, %f377, 0f322BCC77;
	rsqrt.approx.f32 	%f379, %f378;
	mul.f32 	%f380, %f379, %f379;
	mul.f32 	%f381, %f379, %f380;
	mul.f32 	%f382, %f371, %f381;
	fma.rn.f32 	%f383, %f372, %f382, %f365;
	fma.rn.f32 	%f384, %f373, %f382, %f366;
	fma.rn.f32 	%f385, %f374, %f382, %f367;
	ld.shared.v4.f32 	{%f386, %f387, %f388, %f389}, [%r34+-720];
	sub.f32 	%f390, %f386, %f5;
	sub.f32 	%f391, %f387, %f6;
	sub.f32 	%f392, %f388, %f7;
	mul.f32 	%f393, %f391, %f391;
	fma.rn.f32 	%f394, %f390, %f390, %f393;
	fma.rn.f32 	%f395, %f392, %f392, %f394;
	add.f32 	%f396, %f395, 0f322BCC77;
	rsqrt.approx.f32 	%f397, %f396;
	mul.f32 	%f398, %f397, %f397;
	mul.f32 	%f399, %f397, %f398;
	mul.f32 	%f400, %f389, %f399;
	fma.rn.f32 	%f401, %f390, %f400, %f383;
	fma.rn.f32 	%f402, %f391, %f400, %f384;
	fma.rn.f32 	%f403, %f392, %f400, %f385;
	ld.shared.v4.f32 	{%f404, %f405, %f406, %f407}, [%r34+-704];
	sub.f32 	%f408, %f404, %f5;
	sub.f32 	%f409, %f405, %f6;
	sub.f32 	%f410, %f406, %f7;
	mul.f32 	%f411, %f409, %f409;
	fma.rn.f32 	%f412, %f408, %f408, %f411;
	fma.rn.f32 	%f413, %f410, %f410, %f412;
	add.f32 	%f414, %f413, 0f322BCC77;
	rsqrt.approx.f32 	%f415, %f414;
	mul.f32 	%f416, %f415, %f415;
	mul.f32 	%f417, %f415, %f416;
	mul.f32 	%f418, %f407, %f417;
	fma.rn.f32 	%f419, %f408, %f418, %f401;
	fma.rn.f32 	%f420, %f409, %f418, %f402;
	fma.rn.f32 	%f421, %f410, %f418, %f403;
	ld.shared.v4.f32 	{%f422, %f423, %f424, %f425}, [%r34+-688];
	sub.f32 	%f426, %f422, %f5;
	sub.f32 	%f427, %f423, %f6;
	sub.f32 	%f428, %f424, %f7;
	mul.f32 	%f429, %f427, %f427;
	fma.rn.f32 	%f430, %f426, %f426, %f429;
	fma.rn.f32 	%f431, %f428, %f428, %f430;
	add.f32 	%f432, %f431, 0f322BCC77;
	rsqrt.approx.f32 	%f433, %f432;
	mul.f32 	%f434, %f433, %f433;
	mul.f32 	%f435, %f433, %f434;
	mul.f32 	%f436, %f425, %f435;
	fma.rn.f32 	%f437, %f426, %f436, %f419;
	fma.rn.f32 	%f438, %f427, %f436, %f420;
	fma.rn.f32 	%f439, %f428, %f436, %f421;
	ld.shared.v4.f32 	{%f440, %f441, %f442, %f443}, [%r34+-672];
	sub.f32 	%f444, %f440, %f5;
	sub.f32 	%f445, %f441, %f6;
	sub.f32 	%f446, %f442, %f7;
	mul.f32 	%f447, %f445, %f445;
	fma.rn.f32 	%f448, %f444, %f444, %f447;
	fma.rn.f32 	%f449, %f446, %f446, %f448;
	add.f32 	%f450, %f449, 0f322BCC77;
	rsqrt.approx.f32 	%f451, %f450;
	mul.f32 	%f452, %f451, %f451;
	mul.f32 	%f453, %f451, %f452;
	mul.f32 	%f454, %f443, %f453;
	fma.rn.f32 	%f455, %f444, %f454, %f437;
	fma.rn.f32 	%f456, %f445, %f454, %f438;
	fma.rn.f32 	%f457, %f446, %f454, %f439;
	ld.shared.v4.f32 	{%f458, %f459, %f460, %f461}, [%r34+-656];
	sub.f32 	%f462, %f458, %f5;
	sub.f32 	%f463, %f459, %f6;
	sub.f32 	%f464, %f460, %f7;
	mul.f32 	%f465, %f463, %f463;
	fma.rn.f32 	%f466, %f462, %f462, %f465;
	fma.rn.f32 	%f467, %f464, %f464, %f466;
	add.f32 	%f468, %f467, 0f322BCC77;
	rsqrt.approx.f32 	%f469, %f468;
	mul.f32 	%f470, %f469, %f469;
	mul.f32 	%f471, %f469, %f470;
	mul.f32 	%f472, %f461, %f471;
	fma.rn.f32 	%f473, %f462, %f472, %f455;
	fma.rn.f32 	%f474, %f463, %f472, %f456;
	fma.rn.f32 	%f475, %f464, %f472, %f457;
	ld.shared.v4.f32 	{%f476, %f477, %f478, %f479}, [%r34+-640];
	sub.f32 	%f480, %f476, %f5;
	sub.f32 	%f481, %f477, %f6;
	sub.f32 	%f482, %f478, %f7;
	mul.f32 	%f483, %f481, %f481;
	fma.rn.f32 	%f484, %f480, %f480, %f483;
	fma.rn.f32 	%f485, %f482, %f482, %f484;
	add.f32 	%f486, %f485, 0f322BCC77;
	rsqrt.approx.f32 	%f487, %f486;
	mul.f32 	%f488, %f487, %f487;
	mul.f32 	%f489, %f487, %f488;
	mul.f32 	%f490, %f479, %f489;
	fma.rn.f32 	%f491, %f480, %f490, %f473;
	fma.rn.f32 	%f492, %f481, %f490, %f474;
	fma.rn.f32 	%f493, %f482, %f490, %f475;
	ld.shared.v4.f32 	{%f494, %f495, %f496, %f497}, [%r34+-624];
	sub.f32 	%f498, %f494, %f5;
	sub.f32 	%f499, %f495, %f6;
	sub.f32 	%f500, %f496, %f7;
	mul.f32 	%f501, %f499, %f499;
	fma.rn.f32 	%f502, %f498, %f498, %f501;
	fma.rn.f32 	%f503, %f500, %f500, %f502;
	add.f32 	%f504, %f503, 0f322BCC77;
	rsqrt.approx.f32 	%f505, %f504;
	mul.f32 	%f506, %f505, %f505;
	mul.f32 	%f507, %f505, %f506;
	mul.f32 	%f508, %f497, %f507;
	fma.rn.f32 	%f509, %f498, %f508, %f491;
	fma.rn.f32 	%f510, %f499, %f508, %f492;
	fma.rn.f32 	%f511, %f500, %f508, %f493;
	ld.shared.v4.f32 	{%f512, %f513, %f514, %f515}, [%r34+-608];
	sub.f32 	%f516, %f512, %f5;
	sub.f32 	%f517, %f513, %f6;
	sub.f32 	%f518, %f514, %f7;
	mul.f32 	%f519, %f517, %f517;
	fma.rn.f32 	%f520, %f516, %f516, %f519;
	fma.rn.f32 	%f521, %f518, %f518, %f520;
	add.f32 	%f522, %f521, 0f322BCC77;
	rsqrt.approx.f32 	%f523, %f522;
	mul.f32 	%f524, %f523, %f523;
	mul.f32 	%f525, %f523, %f524;
	mul.f32 	%f526, %f515, %f525;
	fma.rn.f32 	%f527, %f516, %f526, %f509;
	fma.rn.f32 	%f528, %f517, %f526, %f510;
	fma.rn.f32 	%f529, %f518, %f526, %f511;
	ld.shared.v4.f32 	{%f530, %f531, %f532, %f533}, [%r34+-592];
	sub.f32 	%f534, %f530, %f5;
	sub.f32 	%f535, %f531, %f6;
	sub.f32 	%f536, %f532, %f7;
	mul.f32 	%f537, %f535, %f535;
	fma.rn.f32 	%f538, %f534, %f534, %f537;
	fma.rn.f32 	%f539, %f536, %f536, %f538;
	add.f32 	%f540, %f539, 0f322BCC77;
	rsqrt.approx.f32 	%f541, %f540;
	mul.f32 	%f542, %f541, %f541;
	mul.f32 	%f543, %f541, %f542;
	mul.f32 	%f544, %f533, %f543;
	fma.rn.f32 	%f545, %f534, %f544, %f527;
	fma.rn.f32 	%f546, %f535, %f544, %f528;
	fma.rn.f32 	%f547, %f536, %f544, %f529;
	ld.shared.v4.f32 	{%f548, %f549, %f550, %f551}, [%r34+-576];
	sub.f32 	%f552, %f548, %f5;
	sub.f32 	%f553, %f549, %f6;
	sub.f32 	%f554, %f550, %f7;
	mul.f32 	%f555, %f553, %f553;
	fma.rn.f32 	%f556, %f552, %f552, %f555;
	fma.rn.f32 	%f557, %f554, %f554, %f556;
	add.f32 	%f558, %f557, 0f322BCC77;
	rsqrt.approx.f32 	%f559, %f558;
	mul.f32 	%f560, %f559, %f559;
	mul.f32 	%f561, %f559, %f560;
	mul.f32 	%f562, %f551, %f561;
	fma.rn.f32 	%f563, %f552, %f562, %f545;
	fma.rn.f32 	%f564, %f553, %f562, %f546;
	fma.rn.f32 	%f565, %f554, %f562, %f547;
	ld.shared.v4.f32 	{%f566, %f567, %f568, %f569}, [%r34+-560];
	sub.f32 	%f570, %f566, %f5;
	sub.f32 	%f571, %f567, %f6;
	sub.f32 	%f572, %f568, %f7;
	mul.f32 	%f573, %f571, %f571;
	fma.rn.f32 	%f574, %f570, %f570, %f573;
	fma.rn.f32 	%f575, %f572, %f572, %f574;
	add.f32 	%f576, %f575, 0f322BCC77;
	rsqrt.approx.f32 	%f577, %f576;
	mul.f32 	%f578, %f577, %f577;
	mul.f32 	%f579, %f577, %f578;
	mul.f32 	%f580, %f569, %f579;
	fma.rn.f32 	%f581, %f570, %f580, %f563;
	fma.rn.f32 	%f582, %f571, %f580, %f564;
	fma.rn.f32 	%f583, %f572, %f580, %f565;
	ld.shared.v4.f32 	{%f584, %f585, %f586, %f587}, [%r34+-544];
	sub.f32 	%f588, %f584, %f5;
	sub.f32 	%f589, %f585, %f6;
	sub.f32 	%f590, %f586, %f7;
	mul.f32 	%f591, %f589, %f589;
	fma.rn.f32 	%f592, %f588, %f588, %f591;
	fma.rn.f32 	%f593, %f590, %f590, %f592;
	add.f32 	%f594, %f593, 0f322BCC77;
	rsqrt.approx.f32 	%f595, %f594;
	mul.f32 	%f596, %f595, %f595;
	mul.f32 	%f597, %f595, %f596;
	mul.f32 	%f598, %f587, %f597;
	fma.rn.f32 	%f599, %f588, %f598, %f581;
	fma.rn.f32 	%f600, %f589, %f598, %f582;
	fma.rn.f32 	%f601, %f590, %f598, %f583;
	ld.shared.v4.f32 	{%f602, %f603, %f604, %f605}, [%r34+-528];
	sub.f32 	%f606, %f602, %f5;
	sub.f32 	%f607, %f603, %f6;
	sub.f32 	%f608, %f604, %f7;
	mul.f32 	%f609, %f607, %f607;
	fma.rn.f32 	%f610, %f606, %f606, %f609;
	fma.rn.f32 	%f611, %f608, %f608, %f610;
	add.f32 	%f612, %f611, 0f322BCC77;
	rsqrt.approx.f32 	%f613, %f612;
	mul.f32 	%f614, %f613, %f613;
	mul.f32 	%f615, %f613, %f614;
	mul.f32 	%f616, %f605, %f615;
	fma.rn.f32 	%f617, %f606, %f616, %f599;
	fma.rn.f32 	%f618, %f607, %f616, %f600;
	fma.rn.f32 	%f619, %f608, %f616, %f601;
	ld.shared.v4.f32 	{%f620, %f621, %f622, %f623}, [%r34+-512];
	sub.f32 	%f624, %f620, %f5;
	sub.f32 	%f625, %f621, %f6;
	sub.f32 	%f626, %f622, %f7;
	mul.f32 	%f627, %f625, %f625;
	fma.rn.f32 	%f628, %f624, %f624, %f627;
	fma.rn.f32 	%f629, %f626, %f626, %f628;
	add.f32 	%f630, %f629, 0f322BCC77;
	rsqrt.approx.f32 	%f631, %f630;
	mul.f32 	%f632, %f631, %f631;
	mul.f32 	%f633, %f631, %f632;
	mul.f32 	%f634, %f623, %f633;
	fma.rn.f32 	%f635, %f624, %f634, %f617;
	fma.rn.f32 	%f636, %f625, %f634, %f618;
	fma.rn.f32 	%f637, %f626, %f634, %f619;
	ld.shared.v4.f32 	{%f638, %f639, %f640, %f641}, [%r34+-496];
	sub.f32 	%f642, %f638, %f5;
	sub.f32 	%f643, %f639, %f6;
	sub.f32 	%f644, %f640, %f7;
	mul.f32 	%f645, %f643, %f643;
	fma.rn.f32 	%f646, %f642, %f642, %f645;
	fma.rn.f32 	%f647, %f644, %f644, %f646;
	add.f32 	%f648, %f647, 0f322BCC77;
	rsqrt.approx.f32 	%f649, %f648;
	mul.f32 	%f650, %f649, %f649;
	mul.f32 	%f651, %f649, %f650;
	mul.f32 	%f652, %f641, %f651;
	fma.rn.f32 	%f653, %f642, %f652, %f635;
	fma.rn.f32 	%f654, %f643, %f652, %f636;
	fma.rn.f32 	%f655, %f644, %f652, %f637;
	ld.shared.v4.f32 	{%f656, %f657, %f658, %f659}, [%r34+-480];
	sub.f32 	%f660, %f656, %f5;
	sub.f32 	%f661, %f657, %f6;
	sub.f32 	%f662, %f658, %f7;
	mul.f32 	%f663, %f661, %f661;
	fma.rn.f32 	%f664, %f660, %f660, %f663;
	fma.rn.f32 	%f665, %f662, %f662, %f664;
	add.f32 	%f666, %f665, 0f322BCC77;
	rsqrt.approx.f32 	%f667, %f666;
	mul.f32 	%f668, %f667, %f667;
	mul.f32 	%f669, %f667, %f668;
	mul.f32 	%f670, %f659, %f669;
	fma.rn.f32 	%f671, %f660, %f670, %f653;
	fma.rn.f32 	%f672, %f661, %f670, %f654;
	fma.rn.f32 	%f673, %f662, %f670, %f655;
	ld.shared.v4.f32 	{%f674, %f675, %f676, %f677}, [%r34+-464];
	sub.f32 	%f678, %f674, %f5;
	sub.f32 	%f679, %f675, %f6;
	sub.f32 	%f680, %f676, %f7;
	mul.f32 	%f681, %f679, %f679;
	fma.rn.f32 	%f682, %f678, %f678, %f681;
	fma.rn.f32 	%f683, %f680, %f680, %f682;
	add.f32 	%f684, %f683, 0f322BCC77;
	rsqrt.approx.f32 	%f685, %f684;
	mul.f32 	%f686, %f685, %f685;
	mul.f32 	%f687, %f685, %f686;
	mul.f32 	%f688, %f677, %f687;
	fma.rn.f32 	%f689, %f678, %f688, %f671;
	fma.rn.f32 	%f690, %f679, %f688, %f672;
	fma.rn.f32 	%f691, %f680, %f688, %f673;
	ld.shared.v4.f32 	{%f692, %f693, %f694, %f695}, [%r34+-448];
	sub.f32 	%f696, %f692, %f5;
	sub.f32 	%f697, %f693, %f6;
	sub.f32 	%f698, %f694, %f7;
	mul.f32 	%f699, %f697, %f697;
	fma.rn.f32 	%f700, %f696, %f696, %f699;
	fma.rn.f32 	%f701, %f698, %f698, %f700;
	add.f32 	%f702, %f701, 0f322BCC77;
	rsqrt.approx.f32 	%f703, %f702;
	mul.f32 	%f704, %f703, %f703;
	mul.f32 	%f705, %f703, %f704;
	mul.f32 	%f706, %f695, %f705;
	fma.rn.f32 	%f707, %f696, %f706, %f689;
	fma.rn.f32 	%f708, %f697, %f706, %f690;
	fma.rn.f32 	%f709, %f698, %f706, %f691;
	ld.shared.v4.f32 	{%f710, %f711, %f712, %f713}, [%r34+-432];
	sub.f32 	%f714, %f710, %f5;
	sub.f32 	%f715, %f711, %f6;
	sub.f32 	%f716, %f712, %f7;
	mul.f32 	%f717, %f715, %f715;
	fma.rn.f32 	%f718, %f714, %f714, %f717;
	fma.rn.f32 	%f719, %f716, %f716, %f718;
	add.f32 	%f720, %f719, 0f322BCC77;
	rsqrt.approx.f32 	%f721, %f720;
	mul.f32 	%f722, %f721, %f721;
	mul.f32 	%f723, %f721, %f722;
	mul.f32 	%f724, %f713, %f723;
	fma.rn.f32 	%f725, %f714, %f724, %f707;
	fma.rn.f32 	%f726, %f715, %f724, %f708;
	fma.rn.f32 	%f727, %f716, %f724, %f709;
	ld.shared.v4.f32 	{%f728, %f729, %f730, %f731}, [%r34+-416];
	sub.f32 	%f732, %f728, %f5;
	sub.f32 	%f733, %f729, %f6;
	sub.f32 	%f734, %f730, %f7;
	mul.f32 	%f735, %f733, %f733;
	fma.rn.f32 	%f736, %f732, %f732, %f735;
	fma.rn.f32 	%f737, %f734, %f734, %f736;
	add.f32 	%f738, %f737, 0f322BCC77;
	rsqrt.approx.f32 	%f739, %f738;
	mul.f32 	%f740, %f739, %f739;
	mul.f32 	%f741, %f739, %f740;
	mul.f32 	%f742, %f731, %f741;
	fma.rn.f32 	%f743, %f732, %f742, %f725;
	fma.rn.f32 	%f744, %f733, %f742, %f726;
	fma.rn.f32 	%f745, %f734, %f742, %f727;
	ld.shared.v4.f32 	{%f746, %f747, %f748, %f749}, [%r34+-400];
	sub.f32 	%f750, %f746, %f5;
	sub.f32 	%f751, %f747, %f6;
	sub.f32 	%f752, %f748, %f7;
	mul.f32 	%f753, %f751, %f751;
	fma.rn.f32 	%f754, %f750, %f750, %f753;
	fma.rn.f32 	%f755, %f752, %f752, %f754;
	add.f32 	%f756, %f755, 0f322BCC77;
	rsqrt.approx.f32 	%f757, %f756;
	mul.f32 	%f758, %f757, %f757;
	mul.f32 	%f759, %f757, %f758;
	mul.f32 	%f760, %f749, %f759;
	fma.rn.f32 	%f761, %f750, %f760, %f743;
	fma.rn.f32 	%f762, %f751, %f760, %f744;
	fma.rn.f32 	%f763, %f752, %f760, %f745;
	ld.shared.v4.f32 	{%f764, %f765, %f766, %f767}, [%r34+-384];
	sub.f32 	%f768, %f764, %f5;
	sub.f32 	%f769, %f765, %f6;
	sub.f32 	%f770, %f766, %f7;
	mul.f32 	%f771, %f769, %f769;
	fma.rn.f32 	%f772, %f768, %f768, %f771;
	fma.rn.f32 	%f773, %f770, %f770, %f772;
	add.f32 	%f774, %f773, 0f322BCC77;
	rsqrt.approx.f32 	%f775, %f774;
	mul.f32 	%f776, %f775, %f775;
	mul.f32 	%f777, %f775, %f776;
	mul.f32 	%f778, %f767, %f777;
	fma.rn.f32 	%f779, %f768, %f778, %f761;
	fma.rn.f32 	%f780, %f769, %f778, %f762;
	fma.rn.f32 	%f781, %f770, %f778, %f763;
	ld.shared.v4.f32 	{%f782, %f783, %f784, %f785}, [%r34+-368];
	sub.f32 	%f786, %f782, %f5;
	sub.f32 	%f787, %f783, %f6;
	sub.f32 	%f788, %f784, %f7;
	mul.f32 	%f789, %f787, %f787;
	fma.rn.f32 	%f790, %f786, %f786, %f789;
	fma.rn.f32 	%f791, %f788, %f788, %f790;
	add.f32 	%f792, %f791, 0f322BCC77;
	rsqrt.approx.f32 	%f793, %f792;
	mul.f32 	%f794, %f793, %f793;
	mul.f32 	%f795, %f793, %f794;
	mul.f32 	%f796, %f785, %f795;
	fma.rn.f32 	%f797, %f786, %f796, %f779;
	fma.rn.f32 	%f798, %f787, %f796, %f780;
	fma.rn.f32 	%f799, %f788, %f796, %f781;
	ld.shared.v4.f32 	{%f800, %f801, %f802, %f803}, [%r34+-352];
	sub.f32 	%f804, %f800, %f5;
	sub.f32 	%f805, %f801, %f6;
	sub.f32 	%f806, %f802, %f7;
	mul.f32 	%f807, %f805, %f805;
	fma.rn.f32 	%f808, %f804, %f804, %f807;
	fma.rn.f32 	%f809, %f806, %f806, %f808;
	add.f32 	%f810, %f809, 0f322BCC77;
	rsqrt.approx.f32 	%f811, %f810;
	mul.f32 	%f812, %f811, %f811;
	mul.f32 	%f813, %f811, %f812;
	mul.f32 	%f814, %f803, %f813;
	fma.rn.f32 	%f815, %f804, %f814, %f797;
	fma.rn.f32 	%f816, %f805, %f814, %f798;
	fma.rn.f32 	%f817, %f806, %f814, %f799;
	ld.shared.v4.f32 	{%f818, %f819, %f820, %f821}, [%r34+-336];
	sub.f32 	%f822, %f818, %f5;
	sub.f32 	%f823, %f819, %f6;
	sub.f32 	%f824, %f820, %f7;
	mul.f32 	%f825, %f823, %f823;
	fma.rn.f32 	%f826, %f822, %f822, %f825;
	fma.rn.f32 	%f827, %f824, %f824, %f826;
	add.f32 	%f828, %f827, 0f322BCC77;
	rsqrt.approx.f32 	%f829, %f828;
	mul.f32 	%f830, %f829, %f829;
	mul.f32 	%f831, %f829, %f830;
	mul.f32 	%f832, %f821, %f831;
	fma.rn.f32 	%f833, %f822, %f832, %f815;
	fma.rn.f32 	%f834, %f823, %f832, %f816;
	fma.rn.f32 	%f835, %f824, %f832, %f817;
	ld.shared.v4.f32 	{%f836, %f837, %f838, %f839}, [%r34+-320];
	sub.f32 	%f840, %f836, %f5;
	sub.f32 	%f841, %f837, %f6;
	sub.f32 	%f842, %f838, %f7;
	mul.f32 	%f843, %f841, %f841;
	fma.rn.f32 	%f844, %f840, %f840, %f843;
	fma.rn.f32 	%f845, %f842, %f842, %f844;
	add.f32 	%f846, %f845, 0f322BCC77;
	rsqrt.approx.f32 	%f847, %f846;
	mul.f32 	%f848, %f847, %f847;
	mul.f32 	%f849, %f847, %f848;
	mul.f32 	%f850, %f839, %f849;
	fma.rn.f32 	%f851, %f840, %f850, %f833;
	fma.rn.f32 	%f852, %f841, %f850, %f834;
	fma.rn.f32 	%f853, %f842, %f850, %f835;
	ld.shared.v4.f32 	{%f854, %f855, %f856, %f857}, [%r34+-304];
	sub.f32 	%f858, %f854, %f5;
	sub.f32 	%f859, %f855, %f6;
	sub.f32 	%f860, %f856, %f7;
	mul.f32 	%f861, %f859, %f859;
	fma.rn.f32 	%f862, %f858, %f858, %f861;
	fma.rn.f32 	%f863, %f860, %f860, %f862;
	add.f32 	%f864, %f863, 0f322BCC77;
	rsqrt.approx.f32 	%f865, %f864;
	mul.f32 	%f866, %f865, %f865;
	mul.f32 	%f867, %f865, %f866;
	mul.f32 	%f868, %f857, %f867;
	fma.rn.f32 	%f869, %f858, %f868, %f851;
	fma.rn.f32 	%f870, %f859, %f868, %f852;
	fma.rn.f32 	%f871, %f860, %f868, %f853;
	ld.shared.v4.f32 	{%f872, %f873, %f874, %f875}, [%r34+-288];
	sub.f32 	%f876, %f872, %f5;
	sub.f32 	%f877, %f873, %f6;
	sub.f32 	%f878, %f874, %f7;
	mul.f32 	%f879, %f877, %f877;
	fma.rn.f32 	%f880, %f876, %f876, %f879;
	fma.rn.f32 	%f881, %f878, %f878, %f880;
	add.f32 	%f882, %f881, 0f322BCC77;
	rsqrt.approx.f32 	%f883, %f882;
	mul.f32 	%f884, %f883, %f883;
	mul.f32 	%f885, %f883, %f884;
	mul.f32 	%f886, %f875, %f885;
	fma.rn.f32 	%f887, %f876, %f886, %f869;
	fma.rn.f32 	%f888, %f877, %f886, %f870;
	fma.rn.f32 	%f889, %f878, %f886, %f871;
	ld.shared.v4.f32 	{%f890, %f891, %f892, %f893}, [%r34+-272];
	sub.f32 	%f894, %f890, %f5;
	sub.f32 	%f895, %f891, %f6;
	sub.f32 	%f896, %f892, %f7;
	mul.f32 	%f897, %f895, %f895;
	fma.rn.f32 	%f898, %f894, %f894, %f897;
	fma.rn.f32 	%f899, %f896, %f896, %f898;
	add.f32 	%f900, %f899, 0f322BCC77;
	rsqrt.approx.f32 	%f901, %f900;
	mul.f32 	%f902, %f901, %f901;
	mul.f32 	%f903, %f901, %f902;
	mul.f32 	%f904, %f893, %f903;
	fma.rn.f32 	%f905, %f894, %f904, %f887;
	fma.rn.f32 	%f906, %f895, %f904, %f888;
	fma.rn.f32 	%f907, %f896, %f904, %f889;
	ld.shared.v4.f32 	{%f908, %f909, %f910, %f911}, [%r34+-256];
	sub.f32 	%f912, %f908, %f5;
	sub.f32 	%f913, %f909, %f6;
	sub.f32 	%f914, %f910, %f7;
	mul.f32 	%f915, %f913, %f913;
	fma.rn.f32 	%f916, %f912, %f912, %f915;
	fma.rn.f32 	%f917, %f914, %f914, %f916;
	add.f32 	%f918, %f917, 0f322BCC77;
	rsqrt.approx.f32 	%f919, %f918;
	mul.f32 	%f920, %f919, %f919;
	mul.f32 	%f921, %f919, %f920;
	mul.f32 	%f922, %f911, %f921;
	fma.rn.f32 	%f923, %f912, %f922, %f905;
	fma.rn.f32 	%f924, %f913, %f922, %f906;
	fma.rn.f32 	%f925, %f914, %f922, %f907;
	ld.shared.v4.f32 	{%f926, %f927, %f928, %f929}, [%r34+-240];
	sub.f32 	%f930, %f926, %f5;
	sub.f32 	%f931, %f927, %f6;
	sub.f32 	%f932, %f928, %f7;
	mul.f32 	%f933, %f931, %f931;
	fma.rn.f32 	%f934, %f930, %f930, %f933;
	fma.rn.f32 	%f935, %f932, %f932, %f934;
	add.f32 	%f936, %f935, 0f322BCC77;
	rsqrt.approx.f32 	%f937, %f936;
	mul.f32 	%f938, %f937, %f937;
	mul.f32 	%f939, %f937, %f938;
	mul.f32 	%f940, %f929, %f939;
	fma.rn.f32 	%f941, %f930, %f940, %f923;
	fma.rn.f32 	%f942, %f931, %f940, %f924;
	fma.rn.f32 	%f943, %f932, %f940, %f925;
	ld.shared.v4.f32 	{%f944, %f945, %f946, %f947}, [%r34+-224];
	sub.f32 	%f948, %f944, %f5;
	sub.f32 	%f949, %f945, %f6;
	sub.f32 	%f950, %f946, %f7;
	mul.f32 	%f951, %f949, %f949;
	fma.rn.f32 	%f952, %f948, %f948, %f951;
	fma.rn.f32 	%f953, %f950, %f950, %f952;
	add.f32 	%f954, %f953, 0f322BCC77;
	rsqrt.approx.f32 	%f955, %f954;
	mul.f32 	%f956, %f955, %f955;
	mul.f32 	%f957, %f955, %f956;
	mul.f32 	%f958, %f947, %f957;
	fma.rn.f32 	%f959, %f948, %f958, %f941;
	fma.rn.f32 	%f960, %f949, %f958, %f942;
	fma.rn.f32 	%f961, %f950, %f958, %f943;
	ld.shared.v4.f32 	{%f962, %f963, %f964, %f965}, [%r34+-208];
	sub.f32 	%f966, %f962, %f5;
	sub.f32 	%f967, %f963, %f6;
	sub.f32 	%f968, %f964, %f7;
	mul.f32 	%f969, %f967, %f967;
	fma.rn.f32 	%f970, %f966, %f966, %f969;
	fma.rn.f32 	%f971, %f968, %f968, %f970;
	add.f32 	%f972, %f971, 0f322BCC77;
	rsqrt.approx.f32 	%f973, %f972;
	mul.f32 	%f974, %f973, %f973;
	mul.f32 	%f975, %f973, %f974;
	mul.f32 	%f976, %f965, %f975;
	fma.rn.f32 	%f977, %f966, %f976, %f959;
	fma.rn.f32 	%f978, %f967, %f976, %f960;
	fma.rn.f32 	%f979, %f968, %f976, %f961;
	ld.shared.v4.f32 	{%f980, %f981, %f982, %f983}, [%r34+-192];
	sub.f32 	%f984, %f980, %f5;
	sub.f32 	%f985, %f981, %f6;
	sub.f32 	%f986, %f982, %f7;
	mul.f32 	%f987, %f985, %f985;
	fma.rn.f32 	%f988, %f984, %f984, %f987;
	fma.rn.f32 	%f989, %f986, %f986, %f988;
	add.f32 	%f990, %f989, 0f322BCC77;
	rsqrt.approx.f32 	%f991, %f990;
	mul.f32 	%f992, %f991, %f991;
	mul.f32 	%f993, %f991, %f992;
	mul.f32 	%f994, %f983, %f993;
	fma.rn.f32 	%f995, %f984, %f994, %f977;
	fma.rn.f32 	%f996, %f985, %f994, %f978;
	fma.rn.f32 	%f997, %f986, %f994, %f979;
	ld.shared.v4.f32 	{%f998, %f999, %f1000, %f1001}, [%r34+-176];
	sub.f32 	%f1002, %f998, %f5;
	sub.f32 	%f1003, %f999, %f6;
	sub.f32 	%f1004, %f1000, %f7;
	mul.f32 	%f1005, %f1003, %f1003;
	fma.rn.f32 	%f1006, %f1002, %f1002, %f1005;
	fma.rn.f32 	%f1007, %f1004, %f1004, %f1006;
	add.f32 	%f1008, %f1007, 0f322BCC77;
	rsqrt.approx.f32 	%f1009, %f1008;
	mul.f32 	%f1010, %f1009, %f1009;
	mul.f32 	%f1011, %f1009, %f1010;
	mul.f32 	%f1012, %f1001, %f1011;
	fma.rn.f32 	%f1013, %f1002, %f1012, %f995;
	fma.rn.f32 	%f1014, %f1003, %f1012, %f996;
	fma.rn.f32 	%f1015, %f1004, %f1012, %f997;
	ld.shared.v4.f32 	{%f1016, %f1017, %f1018, %f1019}, [%r34+-160];
	sub.f32 	%f1020, %f1016, %f5;
	sub.f32 	%f1021, %f1017, %f6;
	sub.f32 	%f1022, %f1018, %f7;
	mul.f32 	%f1023, %f1021, %f1021;
	fma.rn.f32 	%f1024, %f1020, %f1020, %f1023;
	fma.rn.f32 	%f1025, %f1022, %f1022, %f1024;
	add.f32 	%f1026, %f1025, 0f322BCC77;
	rsqrt.approx.f32 	%f1027, %f1026;
	mul.f32 	%f1028, %f1027, %f1027;
	mul.f32 	%f1029, %f1027, %f1028;
	mul.f32 	%f1030, %f1019, %f1029;
	fma.rn.f32 	%f1031, %f1020, %f1030, %f1013;
	fma.rn.f32 	%f1032, %f1021, %f1030, %f1014;
	fma.rn.f32 	%f1033, %f1022, %f1030, %f1015;
	ld.shared.v4.f32 	{%f1034, %f1035, %f1036, %f1037}, [%r34+-144];
	sub.f32 	%f1038, %f1034, %f5;
	sub.f32 	%f1039, %f1035, %f6;
	sub.f32 	%f1040, %f1036, %f7;
	mul.f32 	%f1041, %f1039, %f1039;
	fma.rn.f32 	%f1042, %f1038, %f1038, %f1041;
	fma.rn.f32 	%f1043, %f1040, %f1040, %f1042;
	add.f32 	%f1044, %f1043, 0f322BCC77;
	rsqrt.approx.f32 	%f1045, %f1044;
	mul.f32 	%f1046, %f1045, %f1045;
	mul.f32 	%f1047, %f1045, %f1046;
	mul.f32 	%f1048, %f1037, %f1047;
	fma.rn.f32 	%f1049, %f1038, %f1048, %f1031;
	fma.rn.f32 	%f1050, %f1039, %f1048, %f1032;
	fma.rn.f32 	%f1051, %f1040, %f1048, %f1033;
	ld.shared.v4.f32 	{%f1052, %f1053, %f1054, %f1055}, [%r34+-128];
	sub.f32 	%f1056, %f1052, %f5;
	sub.f32 	%f1057, %f1053, %f6;
	sub.f32 	%f1058, %f1054, %f7;
	mul.f32 	%f1059, %f1057, %f1057;
	fma.rn.f32 	%f1060, %f1056, %f1056, %f1059;
	fma.rn.f32 	%f1061, %f1058, %f1058, %f1060;
	add.f32 	%f1062, %f1061, 0f322BCC77;
	rsqrt.approx.f32 	%f1063, %f1062;
	mul.f32 	%f1064, %f1063, %f1063;
	mul.f32 	%f1065, %f1063, %f1064;
	mul.f32 	%f1066, %f1055, %f1065;
	fma.rn.f32 	%f1067, %f1056, %f1066, %f1049;
	fma.rn.f32 	%f1068, %f1057, %f1066, %f1050;
	fma.rn.f32 	%f1069, %f1058, %f1066, %f1051;
	ld.shared.v4.f32 	{%f1070, %f1071, %f1072, %f1073}, [%r34+-112];
	sub.f32 	%f1074, %f1070, %f5;
	sub.f32 	%f1075, %f1071, %f6;
	sub.f32 	%f1076, %f1072, %f7;
	mul.f32 	%f1077, %f1075, %f1075;
	fma.rn.f32 	%f1078, %f1074, %f1074, %f1077;
	fma.rn.f32 	%f1079, %f1076, %f1076, %f1078;
	add.f32 	%f1080, %f1079, 0f322BCC77;
	rsqrt.approx.f32 	%f1081, %f1080;
	mul.f32 	%f1082, %f1081, %f1081;
	mul.f32 	%f1083, %f1081, %f1082;
	mul.f32 	%f1084, %f1073, %f1083;
	fma.rn.f32 	%f1085, %f1074, %f1084, %f1067;
	fma.rn.f32 	%f1086, %f1075, %f1084, %f1068;
	fma.rn.f32 	%f1087, %f1076, %f1084, %f1069;
	ld.shared.v4.f32 	{%f1088, %f1089, %f1090, %f1091}, [%r34+-96];
	sub.f32 	%f1092, %f1088, %f5;
	sub.f32 	%f1093, %f1089, %f6;
	sub.f32 	%f1094, %f1090, %f7;
	mul.f32 	%f1095, %f1093, %f1093;
	fma.rn.f32 	%f1096, %f1092, %f1092, %f1095;
	fma.rn.f32 	%f1097, %f1094, %f1094, %f1096;
	add.f32 	%f1098, %f1097, 0f322BCC77;
	rsqrt.approx.f32 	%f1099, %f1098;
	mul.f32 	%f1100, %f1099, %f1099;
	mul.f32 	%f1101, %f1099, %f1100;
	mul.f32 	%f1102, %f1091, %f1101;
	fma.rn.f32 	%f1103, %f1092, %f1102, %f1085;
	fma.rn.f32 	%f1104, %f1093, %f1102, %f1086;
	fma.rn.f32 	%f1105, %f1094, %f1102, %f1087;
	ld.shared.v4.f32 	{%f1106, %f1107, %f1108, %f1109}, [%r34+-80];
	sub.f32 	%f1110, %f1106, %f5;
	sub.f32 	%f1111, %f1107, %f6;
	sub.f32 	%f1112, %f1108, %f7;
	mul.f32 	%f1113, %f1111, %f1111;
	fma.rn.f32 	%f1114, %f1110, %f1110, %f1113;
	fma.rn.f32 	%f1115, %f1112, %f1112, %f1114;
	add.f32 	%f1116, %f1115, 0f322BCC77;
	rsqrt.approx.f32 	%f1117, %f1116;
	mul.f32 	%f1118, %f1117, %f1117;
	mul.f32 	%f1119, %f1117, %f1118;
	mul.f32 	%f1120, %f1109, %f1119;
	fma.rn.f32 	%f1121, %f1110, %f1120, %f1103;
	fma.rn.f32 	%f1122, %f1111, %f1120, %f1104;
	fma.rn.f32 	%f1123, %f1112, %f1120, %f1105;
	ld.shared.v4.f32 	{%f1124, %f1125, %f1126, %f1127}, [%r34+-64];
	sub.f32 	%f1128, %f1124, %f5;
	sub.f32 	%f1129, %f1125, %f6;
	sub.f32 	%f1130, %f1126, %f7;
	mul.f32 	%f1131, %f1129, %f1129;
	fma.rn.f32 	%f1132, %f1128, %f1128, %f1131;
	fma.rn.f32 	%f1133, %f1130, %f1130, %f1132;
	add.f32 	%f1134, %f1133, 0f322BCC77;
	rsqrt.approx.f32 	%f1135, %f1134;
	mul.f32 	%f1136, %f1135, %f1135;
	mul.f32 	%f1137, %f1135, %f1136;
	mul.f32 	%f1138, %f1127, %f1137;
	fma.rn.f32 	%f1139, %f1128, %f1138, %f1121;
	fma.rn.f32 	%f1140, %f1129, %f1138, %f1122;
	fma.rn.f32 	%f1141, %f1130, %f1138, %f1123;
	ld.shared.v4.f32 	{%f1142, %f1143, %f1144, %f1145}, [%r34+-48];
	sub.f32 	%f1146, %f1142, %f5;
	sub.f32 	%f1147, %f1143, %f6;
	sub.f32 	%f1148, %f1144, %f7;
	mul.f32 	%f1149, %f1147, %f1147;
	fma.rn.f32 	%f1150, %f1146, %f1146, %f1149;
	fma.rn.f32 	%f1151, %f1148, %f1148, %f1150;
	add.f32 	%f1152, %f1151, 0f322BCC77;
	rsqrt.approx.f32 	%f1153, %f1152;
	mul.f32 	%f1154, %f1153, %f1153;
	mul.f32 	%f1155, %f1153, %f1154;
	mul.f32 	%f1156, %f1145, %f1155;
	fma.rn.f32 	%f1157, %f1146, %f1156, %f1139;
	fma.rn.f32 	%f1158, %f1147, %f1156, %f1140;
	fma.rn.f32 	%f1159, %f1148, %f1156, %f1141;
	ld.shared.v4.f32 	{%f1160, %f1161, %f1162, %f1163}, [%r34+-32];
	sub.f32 	%f1164, %f1160, %f5;
	sub.f32 	%f1165, %f1161, %f6;
	sub.f32 	%f1166, %f1162, %f7;
	mul.f32 	%f1167, %f1165, %f1165;
	fma.rn.f32 	%f1168, %f1164, %f1164, %f1167;
	fma.rn.f32 	%f1169, %f1166, %f1166, %f1168;
	add.f32 	%f1170, %f1169, 0f322BCC77;
	rsqrt.approx.f32 	%f1171, %f1170;
	mul.f32 	%f1172, %f1171, %f1171;
	mul.f32 	%f1173, %f1171, %f1172;
	mul.f32 	%f1174, %f1163, %f1173;
	fma.rn.f32 	%f1175, %f1164, %f1174, %f1157;
	fma.rn.f32 	%f1176, %f1165, %f1174, %f1158;
	fma.rn.f32 	%f1177, %f1166, %f1174, %f1159;
	ld.shared.v4.f32 	{%f1178, %f1179, %f1180, %f1181}, [%r34+-16];
	sub.f32 	%f1182, %f1178, %f5;
	sub.f32 	%f1183, %f1179, %f6;
	sub.f32 	%f1184, %f1180, %f7;
	mul.f32 	%f1185, %f1183, %f1183;
	fma.rn.f32 	%f1186, %f1182, %f1182, %f1185;
	fma.rn.f32 	%f1187, %f1184, %f1184, %f1186;
	add.f32 	%f1188, %f1187, 0f322BCC77;
	rsqrt.approx.f32 	%f1189, %f1188;
	mul.f32 	%f1190, %f1189, %f1189;
	mul.f32 	%f1191, %f1189, %f1190;
	mul.f32 	%f1192, %f1181, %f1191;
	fma.rn.f32 	%f1193, %f1182, %f1192, %f1175;
	fma.rn.f32 	%f1194, %f1183, %f1192, %f1176;
	fma.rn.f32 	%f1195, %f1184, %f1192, %f1177;
	ld.shared.v4.f32 	{%f1196, %f1197, %f1198, %f1199}, [%r34];
	sub.f32 	%f1200, %f1196, %f5;
	sub.f32 	%f1201, %f1197, %f6;
	sub.f32 	%f1202, %f1198, %f7;
	mul.f32 	%f1203, %f1201, %f1201;
	fma.rn.f32 	%f1204, %f1200, %f1200, %f1203;
	fma.rn.f32 	%f1205, %f1202, %f1202, %f1204;
	add.f32 	%f1206, %f1205, 0f322BCC77;
	rsqrt.approx.f32 	%f1207, %f1206;
	mul.f32 	%f1208, %f1207, %f1207;
	mul.f32 	%f1209, %f1207, %f1208;
	mul.f32 	%f1210, %f1199, %f1209;
	fma.rn.f32 	%f1211, %f1200, %f1210, %f1193;
	fma.rn.f32 	%f1212, %f1201, %f1210, %f1194;
	fma.rn.f32 	%f1213, %f1202, %f1210, %f1195;
	ld.shared.v4.f32 	{%f1214, %f1215, %f1216, %f1217}, [%r34+16];
	sub.f32 	%f1218, %f1214, %f5;
	sub.f32 	%f1219, %f1215, %f6;
	sub.f32 	%f1220, %f1216, %f7;
	mul.f32 	%f1221, %f1219, %f1219;
	fma.rn.f32 	%f1222, %f1218, %f1218, %f1221;
	fma.rn.f32 	%f1223, %f1220, %f1220, %f1222;
	add.f32 	%f1224, %f1223, 0f322BCC77;
	rsqrt.approx.f32 	%f1225, %f1224;
	mul.f32 	%f1226, %f1225, %f1225;
	mul.f32 	%f1227, %f1225, %f1226;
	mul.f32 	%f1228, %f1217, %f1227;
	fma.rn.f32 	%f1229, %f1218, %f1228, %f1211;
	fma.rn.f32 	%f1230, %f1219, %f1228, %f1212;
	fma.rn.f32 	%f1231, %f1220, %f1228, %f1213;
	ld.shared.v4.f32 	{%f1232, %f1233, %f1234, %f1235}, [%r34+32];
	sub.f32 	%f1236, %f1232, %f5;
	sub.f32 	%f1237, %f1233, %f6;
	sub.f32 	%f1238, %f1234, %f7;
	mul.f32 	%f1239, %f1237, %f1237;
	fma.rn.f32 	%f1240, %f1236, %f1236, %f1239;
	fma.rn.f32 	%f1241, %f1238, %f1238, %f1240;
	add.f32 	%f1242, %f1241, 0f322BCC77;
	rsqrt.approx.f32 	%f1243, %f1242;
	mul.f32 	%f1244, %f1243, %f1243;
	mul.f32 	%f1245, %f1243, %f1244;
	mul.f32 	%f1246, %f1235, %f1245;
	fma.rn.f32 	%f1247, %f1236, %f1246, %f1229;
	fma.rn.f32 	%f1248, %f1237, %f1246, %f1230;
	fma.rn.f32 	%f1249, %f1238, %f1246, %f1231;
	ld.shared.v4.f32 	{%f1250, %f1251, %f1252, %f1253}, [%r34+48];
	sub.f32 	%f1254, %f1250, %f5;
	sub.f32 	%f1255, %f1251, %f6;
	sub.f32 	%f1256, %f1252, %f7;
	mul.f32 	%f1257, %f1255, %f1255;
	fma.rn.f32 	%f1258, %f1254, %f1254, %f1257;
	fma.rn.f32 	%f1259, %f1256, %f1256, %f1258;
	add.f32 	%f1260, %f1259, 0f322BCC77;
	rsqrt.approx.f32 	%f1261, %f1260;
	mul.f32 	%f1262, %f1261, %f1261;
	mul.f32 	%f1263, %f1261, %f1262;
	mul.f32 	%f1264, %f1253, %f1263;
	fma.rn.f32 	%f1265, %f1254, %f1264, %f1247;
	fma.rn.f32 	%f1266, %f1255, %f1264, %f1248;
	fma.rn.f32 	%f1267, %f1256, %f1264, %f1249;
	ld.shared.v4.f32 	{%f1268, %f1269, %f1270, %f1271}, [%r34+64];
	sub.f32 	%f1272, %f1268, %f5;
	sub.f32 	%f1273, %f1269, %f6;
	sub.f32 	%f1274, %f1270, %f7;
	mul.f32 	%f1275, %f1273, %f1273;
	fma.rn.f32 	%f1276, %f1272, %f1272, %f1275;
	fma.rn.f32 	%f1277, %f1274, %f1274, %f1276;
	add.f32 	%f1278, %f1277, 0f322BCC77;
	rsqrt.approx.f32 	%f1279, %f1278;
	mul.f32 	%f1280, %f1279, %f1279;
	mul.f32 	%f1281, %f1279, %f1280;
	mul.f32 	%f1282, %f1271, %f1281;
	fma.rn.f32 	%f1283, %f1272, %f1282, %f1265;
	fma.rn.f32 	%f1284, %f1273, %f1282, %f1266;
	fma.rn.f32 	%f1285, %f1274, %f1282, %f1267;
	ld.shared.v4.f32 	{%f1286, %f1287, %f1288, %f1289}, [%r34+80];
	sub.f32 	%f1290, %f1286, %f5;
	sub.f32 	%f1291, %f1287, %f6;
	sub.f32 	%f1292, %f1288, %f7;
	mul.f32 	%f1293, %f1291, %f1291;
	fma.rn.f32 	%f1294, %f1290, %f1290, %f1293;
	fma.rn.f32 	%f1295, %f1292, %f1292, %f1294;
	add.f32 	%f1296, %f1295, 0f322BCC77;
	rsqrt.approx.f32 	%f1297, %f1296;
	mul.f32 	%f1298, %f1297, %f1297;
	mul.f32 	%f1299, %f1297, %f1298;
	mul.f32 	%f1300, %f1289, %f1299;
	fma.rn.f32 	%f1301, %f1290, %f1300, %f1283;
	fma.rn.f32 	%f1302, %f1291, %f1300, %f1284;
	fma.rn.f32 	%f1303, %f1292, %f1300, %f1285;
	ld.shared.v4.f32 	{%f1304, %f1305, %f1306, %f1307}, [%r34+96];
	sub.f32 	%f1308, %f1304, %f5;
	sub.f32 	%f1309, %f1305, %f6;
	sub.f32 	%f1310, %f1306, %f7;
	mul.f32 	%f1311, %f1309, %f1309;
	fma.rn.f32 	%f1312, %f1308, %f1308, %f1311;
	fma.rn.f32 	%f1313, %f1310, %f1310, %f1312;
	add.f32 	%f1314, %f1313, 0f322BCC77;
	rsqrt.approx.f32 	%f1315, %f1314;
	mul.f32 	%f1316, %f1315, %f1315;
	mul.f32 	%f1317, %f1315, %f1316;
	mul.f32 	%f1318, %f1307, %f1317;
	fma.rn.f32 	%f1319, %f1308, %f1318, %f1301;
	fma.rn.f32 	%f1320, %f1309, %f1318, %f1302;
	fma.rn.f32 	%f1321, %f1310, %f1318, %f1303;
	ld.shared.v4.f32 	{%f1322, %f1323, %f1324, %f1325}, [%r34+112];
	sub.f32 	%f1326, %f1322, %f5;
	sub.f32 	%f1327, %f1323, %f6;
	sub.f32 	%f1328, %f1324, %f7;
	mul.f32 	%f1329, %f1327, %f1327;
	fma.rn.f32 	%f1330, %f1326, %f1326, %f1329;
	fma.rn.f32 	%f1331, %f1328, %f1328, %f1330;
	add.f32 	%f1332, %f1331, 0f322BCC77;
	rsqrt.approx.f32 	%f1333, %f1332;
	mul.f32 	%f1334, %f1333, %f1333;
	mul.f32 	%f1335, %f1333, %f1334;
	mul.f32 	%f1336, %f1325, %f1335;
	fma.rn.f32 	%f1337, %f1326, %f1336, %f1319;
	fma.rn.f32 	%f1338, %f1327, %f1336, %f1320;
	fma.rn.f32 	%f1339, %f1328, %f1336, %f1321;
	ld.shared.v4.f32 	{%f1340, %f1341, %f1342, %f1343}, [%r34+128];
	sub.f32 	%f1344, %f1340, %f5;
	sub.f32 	%f1345, %f1341, %f6;
	sub.f32 	%f1346, %f1342, %f7;
	mul.f32 	%f1347, %f1345, %f1345;
	fma.rn.f32 	%f1348, %f1344, %f1344, %f1347;
	fma.rn.f32 	%f1349, %f1346, %f1346, %f1348;
	add.f32 	%f1350, %f1349, 0f322BCC77;
	rsqrt.approx.f32 	%f1351, %f1350;
	mul.f32 	%f1352, %f1351, %f1351;
	mul.f32 	%f1353, %f1351, %f1352;
	mul.f32 	%f1354, %f1343, %f1353;
	fma.rn.f32 	%f1355, %f1344, %f1354, %f1337;
	fma.rn.f32 	%f1356, %f1345, %f1354, %f1338;
	fma.rn.f32 	%f1357, %f1346, %f1354, %f1339;
	ld.shared.v4.f32 	{%f1358, %f1359, %f1360, %f1361}, [%r34+144];
	sub.f32 	%f1362, %f1358, %f5;
	sub.f32 	%f1363, %f1359, %f6;
	sub.f32 	%f1364, %f1360, %f7;
	mul.f32 	%f1365, %f1363, %f1363;
	fma.rn.f32 	%f1366, %f1362, %f1362, %f1365;
	fma.rn.f32 	%f1367, %f1364, %f1364, %f1366;
	add.f32 	%f1368, %f1367, 0f322BCC77;
	rsqrt.approx.f32 	%f1369, %f1368;
	mul.f32 	%f1370, %f1369, %f1369;
	mul.f32 	%f1371, %f1369, %f1370;
	mul.f32 	%f1372, %f1361, %f1371;
	fma.rn.f32 	%f1373, %f1362, %f1372, %f1355;
	fma.rn.f32 	%f1374, %f1363, %f1372, %f1356;
	fma.rn.f32 	%f1375, %f1364, %f1372, %f1357;
	ld.shared.v4.f32 	{%f1376, %f1377, %f1378, %f1379}, [%r34+160];
	sub.f32 	%f1380, %f1376, %f5;
	sub.f32 	%f1381, %f1377, %f6;
	sub.f32 	%f1382, %f1378, %f7;
	mul.f32 	%f1383, %f1381, %f1381;
	fma.rn.f32 	%f1384, %f1380, %f1380, %f1383;
	fma.rn.f32 	%f1385, %f1382, %f1382, %f1384;
	add.f32 	%f1386, %f1385, 0f322BCC77;
	rsqrt.approx.f32 	%f1387, %f1386;
	mul.f32 	%f1388, %f1387, %f1387;
	mul.f32 	%f1389, %f1387, %f1388;
	mul.f32 	%f1390, %f1379, %f1389;
	fma.rn.f32 	%f1391, %f1380, %f1390, %f1373;
	fma.rn.f32 	%f1392, %f1381, %f1390, %f1374;
	fma.rn.f32 	%f1393, %f1382, %f1390, %f1375;
	ld.shared.v4.f32 	{%f1394, %f1395, %f1396, %f1397}, [%r34+176];
	sub.f32 	%f1398, %f1394, %f5;
	sub.f32 	%f1399, %f1395, %f6;
	sub.f32 	%f1400, %f1396, %f7;
	mul.f32 	%f1401, %f1399, %f1399;
	fma.rn.f32 	%f1402, %f1398, %f1398, %f1401;
	fma.rn.f32 	%f1403, %f1400, %f1400, %f1402;
	add.f32 	%f1404, %f1403, 0f322BCC77;
	rsqrt.approx.f32 	%f1405, %f1404;
	mul.f32 	%f1406, %f1405, %f1405;
	mul.f32 	%f1407, %f1405, %f1406;
	mul.f32 	%f1408, %f1397, %f1407;
	fma.rn.f32 	%f1409, %f1398, %f1408, %f1391;
	fma.rn.f32 	%f1410, %f1399, %f1408, %f1392;
	fma.rn.f32 	%f1411, %f1400, %f1408, %f1393;
	ld.shared.v4.f32 	{%f1412, %f1413, %f1414, %f1415}, [%r34+192];
	sub.f32 	%f1416, %f1412, %f5;
	sub.f32 	%f1417, %f1413, %f6;
	sub.f32 	%f1418, %f1414, %f7;
	mul.f32 	%f1419, %f1417, %f1417;
	fma.rn.f32 	%f1420, %f1416, %f1416, %f1419;
	fma.rn.f32 	%f1421, %f1418, %f1418, %f1420;
	add.f32 	%f1422, %f1421, 0f322BCC77;
	rsqrt.approx.f32 	%f1423, %f1422;
	mul.f32 	%f1424, %f1423, %f1423;
	mul.f32 	%f1425, %f1423, %f1424;
	mul.f32 	%f1426, %f1415, %f1425;
	fma.rn.f32 	%f1427, %f1416, %f1426, %f1409;
	fma.rn.f32 	%f1428, %f1417, %f1426, %f1410;
	fma.rn.f32 	%f1429, %f1418, %f1426, %f1411;
	ld.shared.v4.f32 	{%f1430, %f1431, %f1432, %f1433}, [%r34+208];
	sub.f32 	%f1434, %f1430, %f5;
	sub.f32 	%f1435, %f1431, %f6;
	sub.f32 	%f1436, %f1432, %f7;
	mul.f32 	%f1437, %f1435, %f1435;
	fma.rn.f32 	%f1438, %f1434, %f1434, %f1437;
	fma.rn.f32 	%f1439, %f1436, %f1436, %f1438;
	add.f32 	%f1440, %f1439, 0f322BCC77;
	rsqrt.approx.f32 	%f1441, %f1440;
	mul.f32 	%f1442, %f1441, %f1441;
	mul.f32 	%f1443, %f1441, %f1442;
	mul.f32 	%f1444, %f1433, %f1443;
	fma.rn.f32 	%f1445, %f1434, %f1444, %f1427;
	fma.rn.f32 	%f1446, %f1435, %f1444, %f1428;
	fma.rn.f32 	%f1447, %f1436, %f1444, %f1429;
	ld.shared.v4.f32 	{%f1448, %f1449, %f1450, %f1451}, [%r34+224];
	sub.f32 	%f1452, %f1448, %f5;
	sub.f32 	%f1453, %f1449, %f6;
	sub.f32 	%f1454, %f1450, %f7;
	mul.f32 	%f1455, %f1453, %f1453;
	fma.rn.f32 	%f1456, %f1452, %f1452, %f1455;
	fma.rn.f32 	%f1457, %f1454, %f1454, %f1456;
	add.f32 	%f1458, %f1457, 0f322BCC77;
	rsqrt.approx.f32 	%f1459, %f1458;
	mul.f32 	%f1460, %f1459, %f1459;
	mul.f32 	%f1461, %f1459, %f1460;
	mul.f32 	%f1462, %f1451, %f1461;
	fma.rn.f32 	%f1463, %f1452, %f1462, %f1445;
	fma.rn.f32 	%f1464, %f1453, %f1462, %f1446;
	fma.rn.f32 	%f1465, %f1454, %f1462, %f1447;
	ld.shared.v4.f32 	{%f1466, %f1467, %f1468, %f1469}, [%r34+240];
	sub.f32 	%f1470, %f1466, %f5;
	sub.f32 	%f1471, %f1467, %f6;
	sub.f32 	%f1472, %f1468, %f7;
	mul.f32 	%f1473, %f1471, %f1471;
	fma.rn.f32 	%f1474, %f1470, %f1470, %f1473;
	fma.rn.f32 	%f1475, %f1472, %f1472, %f1474;
	add.f32 	%f1476, %f1475, 0f322BCC77;
	rsqrt.approx.f32 	%f1477, %f1476;
	mul.f32 	%f1478, %f1477, %f1477;
	mul.f32 	%f1479, %f1477, %f1478;
	mul.f32 	%f1480, %f1469, %f1479;
	fma.rn.f32 	%f1481, %f1470, %f1480, %f1463;
	fma.rn.f32 	%f1482, %f1471, %f1480, %f1464;
	fma.rn.f32 	%f1483, %f1472, %f1480, %f1465;
	ld.shared.v4.f32 	{%f1484, %f1485, %f1486, %f1487}, [%r34+256];
	sub.f32 	%f1488, %f1484, %f5;
	sub.f32 	%f1489, %f1485, %f6;
	sub.f32 	%f1490, %f1486, %f7;
	mul.f32 	%f1491, %f1489, %f1489;
	fma.rn.f32 	%f1492, %f1488, %f1488, %f1491;
	fma.rn.f32 	%f1493, %f1490, %f1490, %f1492;
	add.f32 	%f1494, %f1493, 0f322BCC77;
	rsqrt.approx.f32 	%f1495, %f1494;
	mul.f32 	%f1496, %f1495, %f1495;
	mul.f32 	%f1497, %f1495, %f1496;
	mul.f32 	%f1498, %f1487, %f1497;
	fma.rn.f32 	%f1499, %f1488, %f1498, %f1481;
	fma.rn.f32 	%f1500, %f1489, %f1498, %f1482;
	fma.rn.f32 	%f1501, %f1490, %f1498, %f1483;
	ld.shared.v4.f32 	{%f1502, %f1503, %f1504, %f1505}, [%r34+272];
	sub.f32 	%f1506, %f1502, %f5;
	sub.f32 	%f1507, %f1503, %f6;
	sub.f32 	%f1508, %f1504, %f7;
	mul.f32 	%f1509, %f1507, %f1507;
	fma.rn.f32 	%f1510, %f1506, %f1506, %f1509;
	fma.rn.f32 	%f1511, %f1508, %f1508, %f1510;
	add.f32 	%f1512, %f1511, 0f322BCC77;
	rsqrt.approx.f32 	%f1513, %f1512;
	mul.f32 	%f1514, %f1513, %f1513;
	mul.f32 	%f1515, %f1513, %f1514;
	mul.f32 	%f1516, %f1505, %f1515;
	fma.rn.f32 	%f1517, %f1506, %f1516, %f1499;
	fma.rn.f32 	%f1518, %f1507, %f1516, %f1500;
	fma.rn.f32 	%f1519, %f1508, %f1516, %f1501;
	ld.shared.v4.f32 	{%f1520, %f1521, %f1522, %f1523}, [%r34+288];
	sub.f32 	%f1524, %f1520, %f5;
	sub.f32 	%f1525, %f1521, %f6;
	sub.f32 	%f1526, %f1522, %f7;
	mul.f32 	%f1527, %f1525, %f1525;
	fma.rn.f32 	%f1528, %f1524, %f1524, %f1527;
	fma.rn.f32 	%f1529, %f1526, %f1526, %f1528;
	add.f32 	%f1530, %f1529, 0f322BCC77;
	rsqrt.approx.f32 	%f1531, %f1530;
	mul.f32 	%f1532, %f1531, %f1531;
	mul.f32 	%f1533, %f1531, %f1532;
	mul.f32 	%f1534, %f1523, %f1533;
	fma.rn.f32 	%f1535, %f1524, %f1534, %f1517;
	fma.rn.f32 	%f1536, %f1525, %f1534, %f1518;
	fma.rn.f32 	%f1537, %f1526, %f1534, %f1519;
	ld.shared.v4.f32 	{%f1538, %f1539, %f1540, %f1541}, [%r34+304];
	sub.f32 	%f1542, %f1538, %f5;
	sub.f32 	%f1543, %f1539, %f6;
	sub.f32 	%f1544, %f1540, %f7;
	mul.f32 	%f1545, %f1543, %f1543;
	fma.rn.f32 	%f1546, %f1542, %f1542, %f1545;
	fma.rn.f32 	%f1547, %f1544, %f1544, %f1546;
	add.f32 	%f1548, %f1547, 0f322BCC77;
	rsqrt.approx.f32 	%f1549, %f1548;
	mul.f32 	%f1550, %f1549, %f1549;
	mul.f32 	%f1551, %f1549, %f1550;
	mul.f32 	%f1552, %f1541, %f1551;
	fma.rn.f32 	%f1553, %f1542, %f1552, %f1535;
	fma.rn.f32 	%f1554, %f1543, %f1552, %f1536;
	fma.rn.f32 	%f1555, %f1544, %f1552, %f1537;
	ld.shared.v4.f32 	{%f1556, %f1557, %f1558, %f1559}, [%r34+320];
	sub.f32 	%f1560, %f1556, %f5;
	sub.f32 	%f1561, %f1557, %f6;
	sub.f32 	%f1562, %f1558, %f7;
	mul.f32 	%f1563, %f1561, %f1561;
	fma.rn.f32 	%f1564, %f1560, %f1560, %f1563;
	fma.rn.f32 	%f1565, %f1562, %f1562, %f1564;
	add.f32 	%f1566, %f1565, 0f322BCC77;
	rsqrt.approx.f32 	%f1567, %f1566;
	mul.f32 	%f1568, %f1567, %f1567;
	mul.f32 	%f1569, %f1567, %f1568;
	mul.f32 	%f1570, %f1559, %f1569;
	fma.rn.f32 	%f1571, %f1560, %f1570, %f1553;
	fma.rn.f32 	%f1572, %f1561, %f1570, %f1554;
	fma.rn.f32 	%f1573, %f1562, %f1570, %f1555;
	ld.shared.v4.f32 	{%f1574, %f1575, %f1576, %f1577}, [%r34+336];
	sub.f32 	%f1578, %f1574, %f5;
	sub.f32 	%f1579, %f1575, %f6;
	sub.f32 	%f1580, %f1576, %f7;
	mul.f32 	%f1581, %f1579, %f1579;
	fma.rn.f32 	%f1582, %f1578, %f1578, %f1581;
	fma.rn.f32 	%f1583, %f1580, %f1580, %f1582;
	add.f32 	%f1584, %f1583, 0f322BCC77;
	rsqrt.approx.f32 	%f1585, %f1584;
	mul.f32 	%f1586, %f1585, %f1585;
	mul.f32 	%f1587, %f1585, %f1586;
	mul.f32 	%f1588, %f1577, %f1587;
	fma.rn.f32 	%f1589, %f1578, %f1588, %f1571;
	fma.rn.f32 	%f1590, %f1579, %f1588, %f1572;
	fma.rn.f32 	%f1591, %f1580, %f1588, %f1573;
	ld.shared.v4.f32 	{%f1592, %f1593, %f1594, %f1595}, [%r34+352];
	sub.f32 	%f1596, %f1592, %f5;
	sub.f32 	%f1597, %f1593, %f6;
	sub.f32 	%f1598, %f1594, %f7;
	mul.f32 	%f1599, %f1597, %f1597;
	fma.rn.f32 	%f1600, %f1596, %f1596, %f1599;
	fma.rn.f32 	%f1601, %f1598, %f1598, %f1600;
	add.f32 	%f1602, %f1601, 0f322BCC77;
	rsqrt.approx.f32 	%f1603, %f1602;
	mul.f32 	%f1604, %f1603, %f1603;
	mul.f32 	%f1605, %f1603, %f1604;
	mul.f32 	%f1606, %f1595, %f1605;
	fma.rn.f32 	%f1607, %f1596, %f1606, %f1589;
	fma.rn.f32 	%f1608, %f1597, %f1606, %f1590;
	fma.rn.f32 	%f1609, %f1598, %f1606, %f1591;
	ld.shared.v4.f32 	{%f1610, %f1611, %f1612, %f1613}, [%r34+368];
	sub.f32 	%f1614, %f1610, %f5;
	sub.f32 	%f1615, %f1611, %f6;
	sub.f32 	%f1616, %f1612, %f7;
	mul.f32 	%f1617, %f1615, %f1615;
	fma.rn.f32 	%f1618, %f1614, %f1614, %f1617;
	fma.rn.f32 	%f1619, %f1616, %f1616, %f1618;
	add.f32 	%f1620, %f1619, 0f322BCC77;
	rsqrt.approx.f32 	%f1621, %f1620;
	mul.f32 	%f1622, %f1621, %f1621;
	mul.f32 	%f1623, %f1621, %f1622;
	mul.f32 	%f1624, %f1613, %f1623;
	fma.rn.f32 	%f1625, %f1614, %f1624, %f1607;
	fma.rn.f32 	%f1626, %f1615, %f1624, %f1608;
	fma.rn.f32 	%f1627, %f1616, %f1624, %f1609;
	ld.shared.v4.f32 	{%f1628, %f1629, %f1630, %f1631}, [%r34+384];
	sub.f32 	%f1632, %f1628, %f5;
	sub.f32 	%f1633, %f1629, %f6;
	sub.f32 	%f1634, %f1630, %f7;
	mul.f32 	%f1635, %f1633, %f1633;
	fma.rn.f32 	%f1636, %f1632, %f1632, %f1635;
	fma.rn.f32 	%f1637, %f1634, %f1634, %f1636;
	add.f32 	%f1638, %f1637, 0f322BCC77;
	rsqrt.approx.f32 	%f1639, %f1638;
	mul.f32 	%f1640, %f1639, %f1639;
	mul.f32 	%f1641, %f1639, %f1640;
	mul.f32 	%f1642, %f1631, %f1641;
	fma.rn.f32 	%f1643, %f1632, %f1642, %f1625;
	fma.rn.f32 	%f1644, %f1633, %f1642, %f1626;
	fma.rn.f32 	%f1645, %f1634, %f1642, %f1627;
	ld.shared.v4.f32 	{%f1646, %f1647, %f1648, %f1649}, [%r34+400];
	sub.f32 	%f1650, %f1646, %f5;
	sub.f32 	%f1651, %f1647, %f6;
	sub.f32 	%f1652, %f1648, %f7;
	mul.f32 	%f1653, %f1651, %f1651;
	fma.rn.f32 	%f1654, %f1650, %f1650, %f1653;
	fma.rn.f32 	%f1655, %f1652, %f1652, %f1654;
	add.f32 	%f1656, %f1655, 0f322BCC77;
	rsqrt.approx.f32 	%f1657, %f1656;
	mul.f32 	%f1658, %f1657, %f1657;
	mul.f32 	%f1659, %f1657, %f1658;
	mul.f32 	%f1660, %f1649, %f1659;
	fma.rn.f32 	%f1661, %f1650, %f1660, %f1643;
	fma.rn.f32 	%f1662, %f1651, %f1660, %f1644;
	fma.rn.f32 	%f1663, %f1652, %f1660, %f1645;
	ld.shared.v4.f32 	{%f1664, %f1665, %f1666, %f1667}, [%r34+416];
	sub.f32 	%f1668, %f1664, %f5;
	sub.f32 	%f1669, %f1665, %f6;
	sub.f32 	%f1670, %f1666, %f7;
	mul.f32 	%f1671, %f1669, %f1669;
	fma.rn.f32 	%f1672, %f1668, %f1668, %f1671;
	fma.rn.f32 	%f1673, %f1670, %f1670, %f1672;
	add.f32 	%f1674, %f1673, 0f322BCC77;
	rsqrt.approx.f32 	%f1675, %f1674;
	mul.f32 	%f1676, %f1675, %f1675;
	mul.f32 	%f1677, %f1675, %f1676;
	mul.f32 	%f1678, %f1667, %f1677;
	fma.rn.f32 	%f1679, %f1668, %f1678, %f1661;
	fma.rn.f32 	%f1680, %f1669, %f1678, %f1662;
	fma.rn.f32 	%f1681, %f1670, %f1678, %f1663;
	ld.shared.v4.f32 	{%f1682, %f1683, %f1684, %f1685}, [%r34+432];
	sub.f32 	%f1686, %f1682, %f5;
	sub.f32 	%f1687, %f1683, %f6;
	sub.f32 	%f1688, %f1684, %f7;
	mul.f32 	%f1689, %f1687, %f1687;
	fma.rn.f32 	%f1690, %f1686, %f1686, %f1689;
	fma.rn.f32 	%f1691, %f1688, %f1688, %f1690;
	add.f32 	%f1692, %f1691, 0f322BCC77;
	rsqrt.approx.f32 	%f1693, %f1692;
	mul.f32 	%f1694, %f1693, %f1693;
	mul.f32 	%f1695, %f1693, %f1694;
	mul.f32 	%f1696, %f1685, %f1695;
	fma.rn.f32 	%f1697, %f1686, %f1696, %f1679;
	fma.rn.f32 	%f1698, %f1687, %f1696, %f1680;
	fma.rn.f32 	%f1699, %f1688, %f1696, %f1681;
	ld.shared.v4.f32 	{%f1700, %f1701, %f1702, %f1703}, [%r34+448];
	sub.f32 	%f1704, %f1700, %f5;
	sub.f32 	%f1705, %f1701, %f6;
	sub.f32 	%f1706, %f1702, %f7;
	mul.f32 	%f1707, %f1705, %f1705;
	fma.rn.f32 	%f1708, %f1704, %f1704, %f1707;
	fma.rn.f32 	%f1709, %f1706, %f1706, %f1708;
	add.f32 	%f1710, %f1709, 0f322BCC77;
	rsqrt.approx.f32 	%f1711, %f1710;
	mul.f32 	%f1712, %f1711, %f1711;
	mul.f32 	%f1713, %f1711, %f1712;
	mul.f32 	%f1714, %f1703, %f1713;
	fma.rn.f32 	%f1715, %f1704, %f1714, %f1697;
	fma.rn.f32 	%f1716, %f1705, %f1714, %f1698;
	fma.rn.f32 	%f1717, %f1706, %f1714, %f1699;
	ld.shared.v4.f32 	{%f1718, %f1719, %f1720, %f1721}, [%r34+464];
	sub.f32 	%f1722, %f1718, %f5;
	sub.f32 	%f1723, %f1719, %f6;
	sub.f32 	%f1724, %f1720, %f7;
	mul.f32 	%f1725, %f1723, %f1723;
	fma.rn.f32 	%f1726, %f1722, %f1722, %f1725;
	fma.rn.f32 	%f1727, %f1724, %f1724, %f1726;
	add.f32 	%f1728, %f1727, 0f322BCC77;
	rsqrt.approx.f32 	%f1729, %f1728;
	mul.f32 	%f1730, %f1729, %f1729;
	mul.f32 	%f1731, %f1729, %f1730;
	mul.f32 	%f1732, %f1721, %f1731;
	fma.rn.f32 	%f1733, %f1722, %f1732, %f1715;
	fma.rn.f32 	%f1734, %f1723, %f1732, %f1716;
	fma.rn.f32 	%f1735, %f1724, %f1732, %f1717;
	ld.shared.v4.f32 	{%f1736, %f1737, %f1738, %f1739}, [%r34+480];
	sub.f32 	%f1740, %f1736, %f5;
	sub.f32 	%f1741, %f1737, %f6;
	sub.f32 	%f1742, %f1738, %f7;
	mul.f32 	%f1743, %f1741, %f1741;
	fma.rn.f32 	%f1744, %f1740, %f1740, %f1743;
	fma.rn.f32 	%f1745, %f1742, %f1742, %f1744;
	add.f32 	%f1746, %f1745, 0f322BCC77;
	rsqrt.approx.f32 	%f1747, %f1746;
	mul.f32 	%f1748, %f1747, %f1747;
	mul.f32 	%f1749, %f1747, %f1748;
	mul.f32 	%f1750, %f1739, %f1749;
	fma.rn.f32 	%f1751, %f1740, %f1750, %f1733;
	fma.rn.f32 	%f1752, %f1741, %f1750, %f1734;
	fma.rn.f32 	%f1753, %f1742, %f1750, %f1735;
	ld.shared.v4.f32 	{%f1754, %f1755, %f1756, %f1757}, [%r34+496];
	sub.f32 	%f1758, %f1754, %f5;
	sub.f32 	%f1759, %f1755, %f6;
	sub.f32 	%f1760, %f1756, %f7;
	mul.f32 	%f1761, %f1759, %f1759;
	fma.rn.f32 	%f1762, %f1758, %f1758, %f1761;
	fma.rn.f32 	%f1763, %f1760, %f1760, %f1762;
	add.f32 	%f1764, %f1763, 0f322BCC77;
	rsqrt.approx.f32 	%f1765, %f1764;
	mul.f32 	%f1766, %f1765, %f1765;
	mul.f32 	%f1767, %f1765, %f1766;
	mul.f32 	%f1768, %f1757, %f1767;
	fma.rn.f32 	%f1769, %f1758, %f1768, %f1751;
	fma.rn.f32 	%f1770, %f1759, %f1768, %f1752;
	fma.rn.f32 	%f1771, %f1760, %f1768, %f1753;
	ld.shared.v4.f32 	{%f1772, %f1773, %f1774, %f1775}, [%r34+512];
	sub.f32 	%f1776, %f1772, %f5;
	sub.f32 	%f1777, %f1773, %f6;
	sub.f32 	%f1778, %f1774, %f7;
	mul.f32 	%f1779, %f1777, %f1777;
	fma.rn.f32 	%f1780, %f1776, %f1776, %f1779;
	fma.rn.f32 	%f1781, %f1778, %f1778, %f1780;
	add.f32 	%f1782, %f1781, 0f322BCC77;
	rsqrt.approx.f32 	%f1783, %f1782;
	mul.f32 	%f1784, %f1783, %f1783;
	mul.f32 	%f1785, %f1783, %f1784;
	mul.f32 	%f1786, %f1775, %f1785;
	fma.rn.f32 	%f1787, %f1776, %f1786, %f1769;
	fma.rn.f32 	%f1788, %f1777, %f1786, %f1770;
	fma.rn.f32 	%f1789, %f1778, %f1786, %f1771;
	ld.shared.v4.f32 	{%f1790, %f1791, %f1792, %f1793}, [%r34+528];
	sub.f32 	%f1794, %f1790, %f5;
	sub.f32 	%f1795, %f1791, %f6;
	sub.f32 	%f1796, %f1792, %f7;
	mul.f32 	%f1797, %f1795, %f1795;
	fma.rn.f32 	%f1798, %f1794, %f1794, %f1797;
	fma.rn.f32 	%f1799, %f1796, %f1796, %f1798;
	add.f32 	%f1800, %f1799, 0f322BCC77;
	rsqrt.approx.f32 	%f1801, %f1800;
	mul.f32 	%f1802, %f1801, %f1801;
	mul.f32 	%f1803, %f1801, %f1802;
	mul.f32 	%f1804, %f1793, %f1803;
	fma.rn.f32 	%f1805, %f1794, %f1804, %f1787;
	fma.rn.f32 	%f1806, %f1795, %f1804, %f1788;
	fma.rn.f32 	%f1807, %f1796, %f1804, %f1789;
	ld.shared.v4.f32 	{%f1808, %f1809, %f1810, %f1811}, [%r34+544];
	sub.f32 	%f1812, %f1808, %f5;
	sub.f32 	%f1813, %f1809, %f6;
	sub.f32 	%f1814, %f1810, %f7;
	mul.f32 	%f1815, %f1813, %f1813;
	fma.rn.f32 	%f1816, %f1812, %f1812, %f1815;
	fma.rn.f32 	%f1817, %f1814, %f1814, %f1816;
	add.f32 	%f1818, %f1817, 0f322BCC77;
	rsqrt.approx.f32 	%f1819, %f1818;
	mul.f32 	%f1820, %f1819, %f1819;
	mul.f32 	%f1821, %f1819, %f1820;
	mul.f32 	%f1822, %f1811, %f1821;
	fma.rn.f32 	%f1823, %f1812, %f1822, %f1805;
	fma.rn.f32 	%f1824, %f1813, %f1822, %f1806;
	fma.rn.f32 	%f1825, %f1814, %f1822, %f1807;
	ld.shared.v4.f32 	{%f1826, %f1827, %f1828, %f1829}, [%r34+560];
	sub.f32 	%f1830, %f1826, %f5;
	sub.f32 	%f1831, %f1827, %f6;
	sub.f32 	%f1832, %f1828, %f7;
	mul.f32 	%f1833, %f1831, %f1831;
	fma.rn.f32 	%f1834, %f1830, %f1830, %f1833;
	fma.rn.f32 	%f1835, %f1832, %f1832, %f1834;
	add.f32 	%f1836, %f1835, 0f322BCC77;
	rsqrt.approx.f32 	%f1837, %f1836;
	mul.f32 	%f1838, %f1837, %f1837;
	mul.f32 	%f1839, %f1837, %f1838;
	mul.f32 	%f1840, %f1829, %f1839;
	fma.rn.f32 	%f1841, %f1830, %f1840, %f1823;
	fma.rn.f32 	%f1842, %f1831, %f1840, %f1824;
	fma.rn.f32 	%f1843, %f1832, %f1840, %f1825;
	ld.shared.v4.f32 	{%f1844, %f1845, %f1846, %f1847}, [%r34+576];
	sub.f32 	%f1848, %f1844, %f5;
	sub.f32 	%f1849, %f1845, %f6;
	sub.f32 	%f1850, %f1846, %f7;
	mul.f32 	%f1851, %f1849, %f1849;
	fma.rn.f32 	%f1852, %f1848, %f1848, %f1851;
	fma.rn.f32 	%f1853, %f1850, %f1850, %f1852;
	add.f32 	%f1854, %f1853, 0f322BCC77;
	rsqrt.approx.f32 	%f1855, %f1854;
	mul.f32 	%f1856, %f1855, %f1855;
	mul.f32 	%f1857, %f1855, %f1856;
	mul.f32 	%f1858, %f1847, %f1857;
	fma.rn.f32 	%f1859, %f1848, %f1858, %f1841;
	fma.rn.f32 	%f1860, %f1849, %f1858, %f1842;
	fma.rn.f32 	%f1861, %f1850, %f1858, %f1843;
	ld.shared.v4.f32 	{%f1862, %f1863, %f1864, %f1865}, [%r34+592];
	sub.f32 	%f1866, %f1862, %f5;
	sub.f32 	%f1867, %f1863, %f6;
	sub.f32 	%f1868, %f1864, %f7;
	mul.f32 	%f1869, %f1867, %f1867;
	fma.rn.f32 	%f1870, %f1866, %f1866, %f1869;
	fma.rn.f32 	%f1871, %f1868, %f1868, %f1870;
	add.f32 	%f1872, %f1871, 0f322BCC77;
	rsqrt.approx.f32 	%f1873, %f1872;
	mul.f32 	%f1874, %f1873, %f1873;
	mul.f32 	%f1875, %f1873, %f1874;
	mul.f32 	%f1876, %f1865, %f1875;
	fma.rn.f32 	%f1877, %f1866, %f1876, %f1859;
	fma.rn.f32 	%f1878, %f1867, %f1876, %f1860;
	fma.rn.f32 	%f1879, %f1868, %f1876, %f1861;
	ld.shared.v4.f32 	{%f1880, %f1881, %f1882, %f1883}, [%r34+608];
	sub.f32 	%f1884, %f1880, %f5;
	sub.f32 	%f1885, %f1881, %f6;
	sub.f32 	%f1886, %f1882, %f7;
	mul.f32 	%f1887, %f1885, %f1885;
	fma.rn.f32 	%f1888, %f1884, %f1884, %f1887;
	fma.rn.f32 	%f1889, %f1886, %f1886, %f1888;
	add.f32 	%f1890, %f1889, 0f322BCC77;
	rsqrt.approx.f32 	%f1891, %f1890;
	mul.f32 	%f1892, %f1891, %f1891;
	mul.f32 	%f1893, %f1891, %f1892;
	mul.f32 	%f1894, %f1883, %f1893;
	fma.rn.f32 	%f1895, %f1884, %f1894, %f1877;
	fma.rn.f32 	%f1896, %f1885, %f1894, %f1878;
	fma.rn.f32 	%f1897, %f1886, %f1894, %f1879;
	ld.shared.v4.f32 	{%f1898, %f1899, %f1900, %f1901}, [%r34+624];
	sub.f32 	%f1902, %f1898, %f5;
	sub.f32 	%f1903, %f1899, %f6;
	sub.f32 	%f1904, %f1900, %f7;
	mul.f32 	%f1905, %f1903, %f1903;
	fma.rn.f32 	%f1906, %f1902, %f1902, %f1905;
	fma.rn.f32 	%f1907, %f1904, %f1904, %f1906;
	add.f32 	%f1908, %f1907, 0f322BCC77;
	rsqrt.approx.f32 	%f1909, %f1908;
	mul.f32 	%f1910, %f1909, %f1909;
	mul.f32 	%f1911, %f1909, %f1910;
	mul.f32 	%f1912, %f1901, %f1911;
	fma.rn.f32 	%f1913, %f1902, %f1912, %f1895;
	fma.rn.f32 	%f1914, %f1903, %f1912, %f1896;
	fma.rn.f32 	%f1915, %f1904, %f1912, %f1897;
	ld.shared.v4.f32 	{%f1916, %f1917, %f1918, %f1919}, [%r34+640];
	sub.f32 	%f1920, %f1916, %f5;
	sub.f32 	%f1921, %f1917, %f6;
	sub.f32 	%f1922, %f1918, %f7;
	mul.f32 	%f1923, %f1921, %f1921;
	fma.rn.f32 	%f1924, %f1920, %f1920, %f1923;
	fma.rn.f32 	%f1925, %f1922, %f1922, %f1924;
	add.f32 	%f1926, %f1925, 0f322BCC77;
	rsqrt.approx.f32 	%f1927, %f1926;
	mul.f32 	%f1928, %f1927, %f1927;
	mul.f32 	%f1929, %f1927, %f1928;
	mul.f32 	%f1930, %f1919, %f1929;
	fma.rn.f32 	%f1931, %f1920, %f1930, %f1913;
	fma.rn.f32 	%f1932, %f1921, %f1930, %f1914;
	fma.rn.f32 	%f1933, %f1922, %f1930, %f1915;
	ld.shared.v4.f32 	{%f1934, %f1935, %f1936, %f1937}, [%r34+656];
	sub.f32 	%f1938, %f1934, %f5;
	sub.f32 	%f1939, %f1935, %f6;
	sub.f32 	%f1940, %f1936, %f7;
	mul.f32 	%f1941, %f1939, %f1939;
	fma.rn.f32 	%f1942, %f1938, %f1938, %f1941;
	fma.rn.f32 	%f1943, %f1940, %f1940, %f1942;
	add.f32 	%f1944, %f1943, 0f322BCC77;
	rsqrt.approx.f32 	%f1945, %f1944;
	mul.f32 	%f1946, %f1945, %f1945;
	mul.f32 	%f1947, %f1945, %f1946;
	mul.f32 	%f1948, %f1937, %f1947;
	fma.rn.f32 	%f1949, %f1938, %f1948, %f1931;
	fma.rn.f32 	%f1950, %f1939, %f1948, %f1932;
	fma.rn.f32 	%f1951, %f1940, %f1948, %f1933;
	ld.shared.v4.f32 	{%f1952, %f1953, %f1954, %f1955}, [%r34+672];
	sub.f32 	%f1956, %f1952, %f5;
	sub.f32 	%f1957, %f1953, %f6;
	sub.f32 	%f1958, %f1954, %f7;
	mul.f32 	%f1959, %f1957, %f1957;
	fma.rn.f32 	%f1960, %f1956, %f1956, %f1959;
	fma.rn.f32 	%f1961, %f1958, %f1958, %f1960;
	add.f32 	%f1962, %f1961, 0f322BCC77;
	rsqrt.approx.f32 	%f1963, %f1962;
	mul.f32 	%f1964, %f1963, %f1963;
	mul.f32 	%f1965, %f1963, %f1964;
	mul.f32 	%f1966, %f1955, %f1965;
	fma.rn.f32 	%f1967, %f1956, %f1966, %f1949;
	fma.rn.f32 	%f1968, %f1957, %f1966, %f1950;
	fma.rn.f32 	%f1969, %f1958, %f1966, %f1951;
	ld.shared.v4.f32 	{%f1970, %f1971, %f1972, %f1973}, [%r34+688];
	sub.f32 	%f1974, %f1970, %f5;
	sub.f32 	%f1975, %f1971, %f6;
	sub.f32 	%f1976, %f1972, %f7;
	mul.f32 	%f1977, %f1975, %f1975;
	fma.rn.f32 	%f1978, %f1974, %f1974, %f1977;
	fma.rn.f32 	%f1979, %f1976, %f1976, %f1978;
	add.f32 	%f1980, %f1979, 0f322BCC77;
	rsqrt.approx.f32 	%f1981, %f1980;
	mul.f32 	%f1982, %f1981, %f1981;
	mul.f32 	%f1983, %f1981, %f1982;
	mul.f32 	%f1984, %f1973, %f1983;
	fma.rn.f32 	%f1985, %f1974, %f1984, %f1967;
	fma.rn.f32 	%f1986, %f1975, %f1984, %f1968;
	fma.rn.f32 	%f1987, %f1976, %f1984, %f1969;
	ld.shared.v4.f32 	{%f1988, %f1989, %f1990, %f1991}, [%r34+704];
	sub.f32 	%f1992, %f1988, %f5;
	sub.f32 	%f1993, %f1989, %f6;
	sub.f32 	%f1994, %f1990, %f7;
	mul.f32 	%f1995, %f1993, %f1993;
	fma.rn.f32 	%f1996, %f1992, %f1992, %f1995;
	fma.rn.f32 	%f1997, %f1994, %f1994, %f1996;
	add.f32 	%f1998, %f1997, 0f322BCC77;
	rsqrt.approx.f32 	%f1999, %f1998;
	mul.f32 	%f2000, %f1999, %f1999;
	mul.f32 	%f2001, %f1999, %f2000;
	mul.f32 	%f2002, %f1991, %f2001;
	fma.rn.f32 	%f2003, %f1992, %f2002, %f1985;
	fma.rn.f32 	%f2004, %f1993, %f2002, %f1986;
	fma.rn.f32 	%f2005, %f1994, %f2002, %f1987;
	ld.shared.v4.f32 	{%f2006, %f2007, %f2008, %f2009}, [%r34+720];
	sub.f32 	%f2010, %f2006, %f5;
	sub.f32 	%f2011, %f2007, %f6;
	sub.f32 	%f2012, %f2008, %f7;
	mul.f32 	%f2013, %f2011, %f2011;
	fma.rn.f32 	%f2014, %f2010, %f2010, %f2013;
	fma.rn.f32 	%f2015, %f2012, %f2012, %f2014;
	add.f32 	%f2016, %f2015, 0f322BCC77;
	rsqrt.approx.f32 	%f2017, %f2016;
	mul.f32 	%f2018, %f2017, %f2017;
	mul.f32 	%f2019, %f2017, %f2018;
	mul.f32 	%f2020, %f2009, %f2019;
	fma.rn.f32 	%f2021, %f2010, %f2020, %f2003;
	fma.rn.f32 	%f2022, %f2011, %f2020, %f2004;
	fma.rn.f32 	%f2023, %f2012, %f2020, %f2005;
	ld.shared.v4.f32 	{%f2024, %f2025, %f2026, %f2027}, [%r34+736];
	sub.f32 	%f2028, %f2024, %f5;
	sub.f32 	%f2029, %f2025, %f6;
	sub.f32 	%f2030, %f2026, %f7;
	mul.f32 	%f2031, %f2029, %f2029;
	fma.rn.f32 	%f2032, %f2028, %f2028, %f2031;
	fma.rn.f32 	%f2033, %f2030, %f2030, %f2032;
	add.f32 	%f2034, %f2033, 0f322BCC77;
	rsqrt.approx.f32 	%f2035, %f2034;
	mul.f32 	%f2036, %f2035, %f2035;
	mul.f32 	%f2037, %f2035, %f2036;
	mul.f32 	%f2038, %f2027, %f2037;
	fma.rn.f32 	%f2039, %f2028, %f2038, %f2021;
	fma.rn.f32 	%f2040, %f2029, %f2038, %f2022;
	fma.rn.f32 	%f2041, %f2030, %f2038, %f2023;
	ld.shared.v4.f32 	{%f2042, %f2043, %f2044, %f2045}, [%r34+752];
	sub.f32 	%f2046, %f2042, %f5;
	sub.f32 	%f2047, %f2043, %f6;
	sub.f32 	%f2048, %f2044, %f7;
	mul.f32 	%f2049, %f2047, %f2047;
	fma.rn.f32 	%f2050, %f2046, %f2046, %f2049;
	fma.rn.f32 	%f2051, %f2048, %f2048, %f2050;
	add.f32 	%f2052, %f2051, 0f322BCC77;
	rsqrt.approx.f32 	%f2053, %f2052;
	mul.f32 	%f2054, %f2053, %f2053;
	mul.f32 	%f2055, %f2053, %f2054;
	mul.f32 	%f2056, %f2045, %f2055;
	fma.rn.f32 	%f2057, %f2046, %f2056, %f2039;
	fma.rn.f32 	%f2058, %f2047, %f2056, %f2040;
	fma.rn.f32 	%f2059, %f2048, %f2056, %f2041;
	ld.shared.v4.f32 	{%f2060, %f2061, %f2062, %f2063}, [%r34+768];
	sub.f32 	%f2064, %f2060, %f5;
	sub.f32 	%f2065, %f2061, %f6;
	sub.f32 	%f2066, %f2062, %f7;
	mul.f32 	%f2067, %f2065, %f2065;
	fma.rn.f32 	%f2068, %f2064, %f2064, %f2067;
	fma.rn.f32 	%f2069, %f2066, %f2066, %f2068;
	add.f32 	%f2070, %f2069, 0f322BCC77;
	rsqrt.approx.f32 	%f2071, %f2070;
	mul.f32 	%f2072, %f2071, %f2071;
	mul.f32 	%f2073, %f2071, %f2072;
	mul.f32 	%f2074, %f2063, %f2073;
	fma.rn.f32 	%f2075, %f2064, %f2074, %f2057;
	fma.rn.f32 	%f2076, %f2065, %f2074, %f2058;
	fma.rn.f32 	%f2077, %f2066, %f2074, %f2059;
	ld.shared.v4.f32 	{%f2078, %f2079, %f2080, %f2081}, [%r34+784];
	sub.f32 	%f2082, %f2078, %f5;
	sub.f32 	%f2083, %f2079, %f6;
	sub.f32 	%f2084, %f2080, %f7;
	mul.f32 	%f2085, %f2083, %f2083;
	fma.rn.f32 	%f2086, %f2082, %f2082, %f2085;
	fma.rn.f32 	%f2087, %f2084, %f2084, %f2086;
	add.f32 	%f2088, %f2087, 0f322BCC77;
	rsqrt.approx.f32 	%f2089, %f2088;
	mul.f32 	%f2090, %f2089, %f2089;
	mul.f32 	%f2091, %f2089, %f2090;
	mul.f32 	%f2092, %f2081, %f2091;
	fma.rn.f32 	%f2093, %f2082, %f2092, %f2075;
	fma.rn.f32 	%f2094, %f2083, %f2092, %f2076;
	fma.rn.f32 	%f2095, %f2084, %f2092, %f2077;
	ld.shared.v4.f32 	{%f2096, %f2097, %f2098, %f2099}, [%r34+800];
	sub.f32 	%f2100, %f2096, %f5;
	sub.f32 	%f2101, %f2097, %f6;
	sub.f32 	%f2102, %f2098, %f7;
	mul.f32 	%f2103, %f2101, %f2101;
	fma.rn.f32 	%f2104, %f2100, %f2100, %f2103;
	fma.rn.f32 	%f2105, %f2102, %f2102, %f2104;
	add.f32 	%f2106, %f2105, 0f322BCC77;
	rsqrt.approx.f32 	%f2107, %f2106;
	mul.f32 	%f2108, %f2107, %f2107;
	mul.f32 	%f2109, %f2107, %f2108;
	mul.f32 	%f2110, %f2099, %f2109;
	fma.rn.f32 	%f2111, %f2100, %f2110, %f2093;
	fma.rn.f32 	%f2112, %f2101, %f2110, %f2094;
	fma.rn.f32 	%f2113, %f2102, %f2110, %f2095;
	ld.shared.v4.f32 	{%f2114, %f2115, %f2116, %f2117}, [%r34+816];
	sub.f32 	%f2118, %f2114, %f5;
	sub.f32 	%f2119, %f2115, %f6;
	sub.f32 	%f2120, %f2116, %f7;
	mul.f32 	%f2121, %f2119, %f2119;
	fma.rn.f32 	%f2122, %f2118, %f2118, %f2121;
	fma.rn.f32 	%f2123, %f2120, %f2120, %f2122;
	add.f32 	%f2124, %f2123, 0f322BCC77;
	rsqrt.approx.f32 	%f2125, %f2124;
	mul.f32 	%f2126, %f2125, %f2125;
	mul.f32 	%f2127, %f2125, %f2126;
	mul.f32 	%f2128, %f2117, %f2127;
	fma.rn.f32 	%f2129, %f2118, %f2128, %f2111;
	fma.rn.f32 	%f2130, %f2119, %f2128, %f2112;
	fma.rn.f32 	%f2131, %f2120, %f2128, %f2113;
	ld.shared.v4.f32 	{%f2132, %f2133, %f2134, %f2135}, [%r34+832];
	sub.f32 	%f2136, %f2132, %f5;
	sub.f32 	%f2137, %f2133, %f6;
	sub.f32 	%f2138, %f2134, %f7;
	mul.f32 	%f2139, %f2137, %f2137;
	fma.rn.f32 	%f2140, %f2136, %f2136, %f2139;
	fma.rn.f32 	%f2141, %f2138, %f2138, %f2140;
	add.f32 	%f2142, %f2141, 0f322BCC77;
	rsqrt.approx.f32 	%f2143, %f2142;
	mul.f32 	%f2144, %f2143, %f2143;
	mul.f32 	%f2145, %f2143, %f2144;
	mul.f32 	%f2146, %f2135, %f2145;
	fma.rn.f32 	%f2147, %f2136, %f2146, %f2129;
	fma.rn.f32 	%f2148, %f2137, %f2146, %f2130;
	fma.rn.f32 	%f2149, %f2138, %f2146, %f2131;
	ld.shared.v4.f32 	{%f2150, %f2151, %f2152, %f2153}, [%r34+848];
	sub.f32 	%f2154, %f2150, %f5;
	sub.f32 	%f2155, %f2151, %f6;
	sub.f32 	%f2156, %f2152, %f7;
	mul.f32 	%f2157, %f2155, %f2155;
	fma.rn.f32 	%f2158, %f2154, %f2154, %f2157;
	fma.rn.f32 	%f2159, %f2156, %f2156, %f2158;
	add.f32 	%f2160, %f2159, 0f322BCC77;
	rsqrt.approx.f32 	%f2161, %f2160;
	mul.f32 	%f2162, %f2161, %f2161;
	mul.f32 	%f2163, %f2161, %f2162;
	mul.f32 	%f2164, %f2153, %f2163;
	fma.rn.f32 	%f2165, %f2154, %f2164, %f2147;
	fma.rn.f32 	%f2166, %f2155, %f2164, %f2148;
	fma.rn.f32 	%f2167, %f2156, %f2164, %f2149;
	ld.shared.v4.f32 	{%f2168, %f2169, %f2170, %f2171}, [%r34+864];
	sub.f32 	%f2172, %f2168, %f5;
	sub.f32 	%f2173, %f2169, %f6;
	sub.f32 	%f2174, %f2170, %f7;
	mul.f32 	%f2175, %f2173, %f2173;
	fma.rn.f32 	%f2176, %f2172, %f2172, %f2175;
	fma.rn.f32 	%f2177, %f2174, %f2174, %f2176;
	add.f32 	%f2178, %f2177, 0f322BCC77;
	rsqrt.approx.f32 	%f2179, %f2178;
	mul.f32 	%f2180, %f2179, %f2179;
	mul.f32 	%f2181, %f2179, %f2180;
	mul.f32 	%f2182, %f2171, %f2181;
	fma.rn.f32 	%f2183, %f2172, %f2182, %f2165;
	fma.rn.f32 	%f2184, %f2173, %f2182, %f2166;
	fma.rn.f32 	%f2185, %f2174, %f2182, %f2167;
	ld.shared.v4.f32 	{%f2186, %f2187, %f2188, %f2189}, [%r34+880];
	sub.f32 	%f2190, %f2186, %f5;
	sub.f32 	%f2191, %f2187, %f6;
	sub.f32 	%f2192, %f2188, %f7;
	mul.f32 	%f2193, %f2191, %f2191;
	fma.rn.f32 	%f2194, %f2190, %f2190, %f2193;
	fma.rn.f32 	%f2195, %f2192, %f2192, %f2194;
	add.f32 	%f2196, %f2195, 0f322BCC77;
	rsqrt.approx.f32 	%f2197, %f2196;
	mul.f32 	%f2198, %f2197, %f2197;
	mul.f32 	%f2199, %f2197, %f2198;
	mul.f32 	%f2200, %f2189, %f2199;
	fma.rn.f32 	%f2201, %f2190, %f2200, %f2183;
	fma.rn.f32 	%f2202, %f2191, %f2200, %f2184;
	fma.rn.f32 	%f2203, %f2192, %f2200, %f2185;
	ld.shared.v4.f32 	{%f2204, %f2205, %f2206, %f2207}, [%r34+896];
	sub.f32 	%f2208, %f2204, %f5;
	sub.f32 	%f2209, %f2205, %f6;
	sub.f32 	%f2210, %f2206, %f7;
	mul.f32 	%f2211, %f2209, %f2209;
	fma.rn.f32 	%f2212, %f2208, %f2208, %f2211;
	fma.rn.f32 	%f2213, %f2210, %f2210, %f2212;
	add.f32 	%f2214, %f2213, 0f322BCC77;
	rsqrt.approx.f32 	%f2215, %f2214;
	mul.f32 	%f2216, %f2215, %f2215;
	mul.f32 	%f2217, %f2215, %f2216;
	mul.f32 	%f2218, %f2207, %f2217;
	fma.rn.f32 	%f2219, %f2208, %f2218, %f2201;
	fma.rn.f32 	%f2220, %f2209, %f2218, %f2202;
	fma.rn.f32 	%f2221, %f2210, %f2218, %f2203;
	ld.shared.v4.f32 	{%f2222, %f2223, %f2224, %f2225}, [%r34+912];
	sub.f32 	%f2226, %f2222, %f5;
	sub.f32 	%f2227, %f2223, %f6;
	sub.f32 	%f2228, %f2224, %f7;
	mul.f32 	%f2229, %f2227, %f2227;
	fma.rn.f32 	%f2230, %f2226, %f2226, %f2229;
	fma.rn.f32 	%f2231, %f2228, %f2228, %f2230;
	add.f32 	%f2232, %f2231, 0f322BCC77;
	rsqrt.approx.f32 	%f2233, %f2232;
	mul.f32 	%f2234, %f2233, %f2233;
	mul.f32 	%f2235, %f2233, %f2234;
	mul.f32 	%f2236, %f2225, %f2235;
	fma.rn.f32 	%f2237, %f2226, %f2236, %f2219;
	fma.rn.f32 	%f2238, %f2227, %f2236, %f2220;
	fma.rn.f32 	%f2239, %f2228, %f2236, %f2221;
	ld.shared.v4.f32 	{%f2240, %f2241, %f2242, %f2243}, [%r34+928];
	sub.f32 	%f2244, %f2240, %f5;
	sub.f32 	%f2245, %f2241, %f6;
	sub.f32 	%f2246, %f2242, %f7;
	mul.f32 	%f2247, %f2245, %f2245;
	fma.rn.f32 	%f2248, %f2244, %f2244, %f2247;
	fma.rn.f32 	%f2249, %f2246, %f2246, %f2248;
	add.f32 	%f2250, %f2249, 0f322BCC77;
	rsqrt.approx.f32 	%f2251, %f2250;
	mul.f32 	%f2252, %f2251, %f2251;
	mul.f32 	%f2253, %f2251, %f2252;
	mul.f32 	%f2254, %f2243, %f2253;
	fma.rn.f32 	%f2255, %f2244, %f2254, %f2237;
	fma.rn.f32 	%f2256, %f2245, %f2254, %f2238;
	fma.rn.f32 	%f2257, %f2246, %f2254, %f2239;
	ld.shared.v4.f32 	{%f2258, %f2259, %f2260, %f2261}, [%r34+944];
	sub.f32 	%f2262, %f2258, %f5;
	sub.f32 	%f2263, %f2259, %f6;
	sub.f32 	%f2264, %f2260, %f7;
	mul.f32 	%f2265, %f2263, %f2263;
	fma.rn.f32 	%f2266, %f2262, %f2262, %f2265;
	fma.rn.f32 	%f2267, %f2264, %f2264, %f2266;
	add.f32 	%f2268, %f2267, 0f322BCC77;
	rsqrt.approx.f32 	%f2269, %f2268;
	mul.f32 	%f2270, %f2269, %f2269;
	mul.f32 	%f2271, %f2269, %f2270;
	mul.f32 	%f2272, %f2261, %f2271;
	fma.rn.f32 	%f2273, %f2262, %f2272, %f2255;
	fma.rn.f32 	%f2274, %f2263, %f2272, %f2256;
	fma.rn.f32 	%f2275, %f2264, %f2272, %f2257;
	ld.shared.v4.f32 	{%f2276, %f2277, %f2278, %f2279}, [%r34+960];
	sub.f32 	%f2280, %f2276, %f5;
	sub.f32 	%f2281, %f2277, %f6;
	sub.f32 	%f2282, %f2278, %f7;
	mul.f32 	%f2283, %f2281, %f2281;
	fma.rn.f32 	%f2284, %f2280, %f2280, %f2283;
	fma.rn.f32 	%f2285, %f2282, %f2282, %f2284;
	add.f32 	%f2286, %f2285, 0f322BCC77;
	rsqrt.approx.f32 	%f2287, %f2286;
	mul.f32 	%f2288, %f2287, %f2287;
	mul.f32 	%f2289, %f2287, %f2288;
	mul.f32 	%f2290, %f2279, %f2289;
	fma.rn.f32 	%f2291, %f2280, %f2290, %f2273;
	fma.rn.f32 	%f2292, %f2281, %f2290, %f2274;
	fma.rn.f32 	%f2293, %f2282, %f2290, %f2275;
	ld.shared.v4.f32 	{%f2294, %f2295, %f2296, %f2297}, [%r34+976];
	sub.f32 	%f2298, %f2294, %f5;
	sub.f32 	%f2299, %f2295, %f6;
	sub.f32 	%f2300, %f2296, %f7;
	mul.f32 	%f2301, %f2299, %f2299;
	fma.rn.f32 	%f2302, %f2298, %f2298, %f2301;
	fma.rn.f32 	%f2303, %f2300, %f2300, %f2302;
	add.f32 	%f2304, %f2303, 0f322BCC77;
	rsqrt.approx.f32 	%f2305, %f2304;
	mul.f32 	%f2306, %f2305, %f2305;
	mul.f32 	%f2307, %f2305, %f2306;
	mul.f32 	%f2308, %f2297, %f2307;
	fma.rn.f32 	%f2309, %f2298, %f2308, %f2291;
	fma.rn.f32 	%f2310, %f2299, %f2308, %f2292;
	fma.rn.f32 	%f2311, %f2300, %f2308, %f2293;
	ld.shared.v4.f32 	{%f2312, %f2313, %f2314, %f2315}, [%r34+992];
	sub.f32 	%f2316, %f2312, %f5;
	sub.f32 	%f2317, %f2313, %f6;
	sub.f32 	%f2318, %f2314, %f7;
	mul.f32 	%f2319, %f2317, %f2317;
	fma.rn.f32 	%f2320, %f2316, %f2316, %f2319;
	fma.rn.f32 	%f2321, %f2318, %f2318, %f2320;
	add.f32 	%f2322, %f2321, 0f322BCC77;
	rsqrt.approx.f32 	%f2323, %f2322;
	mul.f32 	%f2324, %f2323, %f2323;
	mul.f32 	%f2325, %f2323, %f2324;
	mul.f32 	%f2326, %f2315, %f2325;
	fma.rn.f32 	%f2327, %f2316, %f2326, %f2309;
	fma.rn.f32 	%f2328, %f2317, %f2326, %f2310;
	fma.rn.f32 	%f2329, %f2318, %f2326, %f2311;
	ld.shared.v4.f32 	{%f2330, %f2331, %f2332, %f2333}, [%r34+1008];
	sub.f32 	%f2334, %f2330, %f5;
	sub.f32 	%f2335, %f2331, %f6;
	sub.f32 	%f2336, %f2332, %f7;
	mul.f32 	%f2337, %f2335, %f2335;
	fma.rn.f32 	%f2338, %f2334, %f2334, %f2337;
	fma.rn.f32 	%f2339, %f2336, %f2336, %f2338;
	add.f32 	%f2340, %f2339, 0f322BCC77;
	rsqrt.approx.f32 	%f2341, %f2340;
	mul.f32 	%f2342, %f2341, %f2341;
	mul.f32 	%f2343, %f2341, %f2342;
	mul.f32 	%f2344, %f2333, %f2343;
	fma.rn.f32 	%f2378, %f2334, %f2344, %f2327;
	fma.rn.f32 	%f2379, %f2335, %f2344, %f2328;
	fma.rn.f32 	%f2380, %f2336, %f2344, %f2329;
	add.s32 	%r35, %r35, 128;
	add.s32 	%r34, %r34, 2048;
	setp.ne.s32 	%p3, %r35, 0;
	@%p3 bra 	$L__BB0_4;
$L__BB0_5:
	setp.eq.s32 	%p4, %r4, 0;
	@%p4 bra 	$L__BB0_8;
	mov.b32 	%r38, 0;
$L__BB0_7:
	.pragma "nounroll";
	shl.b32 	%r30, %r37, 4;
	add.s32 	%r32, %r24, %r30;
	ld.shared.v4.f32 	{%f2345, %f2346, %f2347, %f2348}, [%r32];
	sub.f32 	%f2349, %f2345, %f5;
	sub.f32 	%f2350, %f2346, %f6;
	sub.f32 	%f2351, %f2347, %f7;
	mul.f32 	%f2352, %f2350, %f2350;
	fma.rn.f32 	%f2353, %f2349, %f2349, %f2352;
	fma.rn.f32 	%f2354, %f2351, %f2351, %f2353;
	add.f32 	%f2355, %f2354, 0f322BCC77;
	rsqrt.approx.f32 	%f2356, %f2355;
	mul.f32 	%f2357, %f2356, %f2356;
	mul.f32 	%f2358, %f2356, %f2357;
	mul.f32 	%f2359, %f2348, %f2358;
	fma.rn.f32 	%f2378, %f2349, %f2359, %f2378;
	fma.rn.f32 	%f2379, %f2350, %f2359, %f2379;
	fma.rn.f32 	%f2380, %f2351, %f2359, %f2380;
	add.s32 	%r37, %r37, 1;
	add.s32 	%r38, %r38, 1;
	setp.ne.s32 	%p5, %r38, %r4;
	@%p5 bra 	$L__BB0_7;
$L__BB0_8:
	bar.sync 	0;
	add.s32 	%r33, %r33, 1;
	setp.ne.s32 	%p6, %r33, %r18;
	@%p6 bra 	$L__BB0_2;
$L__BB0_9:
	ld.param.u64 	%rd15, [_Z12calcGrossPosP6float4S0_P6float3ffjj_param_0];
	cvta.to.global.u64 	%rd9, %rd3;
	cvta.to.global.u64 	%rd10, %rd15;
	mul.wide.s32 	%rd11, %r3, 12;
	add.s64 	%rd12, %rd9, %rd11;
	ld.global.f32 	%f2360, [%rd12];
	ld.global.f32 	%f2361, [%rd12+4];
	ld.global.f32 	%f2362, [%rd12+8];
	fma.rn.f32 	%f2363, %f35, %f2378, %f2360;
	fma.rn.f32 	%f2364, %f35, %f2379, %f2361;
	fma.rn.f32 	%f2365, %f35, %f2380, %f2362;
	mul.f32 	%f2366, %f36, %f2363;
	mul.f32 	%f2367, %f36, %f2364;
	mul.f32 	%f2368, %f36, %f2365;
	fma.rn.f32 	%f2369, %f35, %f2366, %f5;
	fma.rn.f32 	%f2370, %f35, %f2367, %f6;
	fma.rn.f32 	%f2371, %f35, %f2368, %f7;
	add.s64 	%rd14, %rd10, %rd5;
	st.global.v4.f32 	[%rd14], {%f2369, %f2370, %f2371, %f4};
	st.global.f32 	[%rd12], %f2366;
	st.global.f32 	[%rd12+4], %f2367;
	st.global.f32 	[%rd12+8], %f2368;
	ret;

}


// ===== COMPILED SASS (sm_100) =====

	.target	sm_100

	.elftype	@"ET_EXEC"


//--------------------- .note.nv.tkinfo           --------------------------
	.section	.note.nv.tkinfo,"",@"SHT_NOTE"
	.sectionflags	@"SHF_NOTE_NV_TKINFO"
	.tkinfo
        /*0018*/ 	.word	0x00000002
        /*0030*/ 	.string	""
        /*0030*/ 	.string	"ptxas"
        /*0030*/ 	.string	"Cuda compilation tools, release 13.0, V13.0.88"
        /*0030*/ 	.string	"Build cuda_13.0.r13.0/compiler.36424714_0"
        /*0030*/ 	.string	"-arch sm_100 -m 64 "



//--------------------- .note.nv.cuinfo           --------------------------
	.section	.note.nv.cuinfo,"",@"SHT_NOTE"
	.sectionflags	@"SHF_NOTE_NV_CUINFO"
        /*0018*/ 	.short	0x0002
        /*001a*/ 	.short	0x0064
        /*001c*/ 	.short	0x0082
	.zero		2


//--------------------- .nv.info                  --------------------------
	.section	.nv.info,"",@"SHT_CUDA_INFO"
	.align	4


	//----- nvinfo : EIATTR_REGCOUNT
	.align		4
        /*0000*/ 	.byte	0x04, 0x2f
        /*0002*/ 	.short	(.L_1 - .L_0)
	.align		4
.L_0:
        /*0004*/ 	.word	index@(_Z12calcGrossPosP6float4S0_P6float3ffjj)
        /*0008*/ 	.word	0x00000020


	//----- nvinfo : EIATTR_FRAME_SIZE
	.align		4
.L_1:
        /*000c*/ 	.byte	0x04, 0x11
        /*000e*/ 	.short	(.L_3 - .L_2)
	.align		4
.L_2:
        /*0010*/ 	.word	index@(_Z12calcGrossPosP6float4S0_P6float3ffjj)
        /*0014*/ 	.word	0x00000000


	//----- nvinfo : EIATTR_MIN_STACK_SIZE
	.align		4
.L_3:
        /*0018*/ 	.byte	0x04, 0x12
        /*001a*/ 	.short	(.L_5 - .L_4)
	.align		4
.L_4:
        /*001c*/ 	.word	index@(_Z12calcGrossPosP6float4S0_P6float3ffjj)
        /*0020*/ 	.word	0x00000000
.L_5:


//--------------------- .nv.compat                --------------------------
	.section	.nv.compat,"",@"SHT_CUDA_COMPAT_INFO"
	.align	4
        /*0000*/ 	.byte	0x02, 0x09, 0x00, 0x00, 0x02, 0x02, 0x01, 0x00, 0x02, 0x05, 0x05, 0x00, 0x03, 0x07, 0x01, 0x01
        /*0010*/ 	.byte	0x02, 0x03, 0x00, 0x00, 0x02, 0x06, 0x01, 0x00, 0x04, 0x0b, 0x08, 0x00, 0x01, 0x00, 0x00, 0x00
        /*0020*/ 	.byte	0x00, 0x00, 0x00, 0x00


//--------------------- .nv.info._Z12calcGrossPosP6float4S0_P6float3ffjj --------------------------
	.section	.nv.info._Z12calcGrossPosP6float4S0_P6float3ffjj,"",@"SHT_CUDA_INFO"
	.sectionflags	@""
	.align	4


	//----- nvinfo : EIATTR_CUDA_API_VERSION
	.align		4
        /*0000*/ 	.byte	0x04, 0x37
        /*0002*/ 	.short	(.L_7 - .L_6)
.L_6:
        /*0004*/ 	.word	0x00000082


	//----- nvinfo : EIATTR_KPARAM_INFO
	.align		4
.L_7:
        /*0008*/ 	.byte	0x04, 0x17
        /*000a*/ 	.short	(.L_9 - .L_8)
.L_8:
        /*000c*/ 	.word	0x00000000
        /*0010*/ 	.short	0x0006
        /*0012*/ 	.short	0x0024
        /*0014*/ 	.byte	0x00, 0xf0, 0x11, 0x00


	//----- nvinfo : EIATTR_KPARAM_INFO
	.align		4
.L_9:
        /*0018*/ 	.byte	0x04, 0x17
        /*001a*/ 	.short	(.L_11 - .L_10)
.L_10:
        /*001c*/ 	.word	0x00000000
        /*0020*/ 	.short	0x0005
        /*0022*/ 	.short	0x0020
        /*0024*/ 	.byte	0x00, 0xf0, 0x11, 0x00


	//----- nvinfo : EIATTR_KPARAM_INFO
	.align		4
.L_11:
        /*0028*/ 	.byte	0x04, 0x17
        /*002a*/ 	.short	(.L_13 - .L_12)
.L_12:
        /*002c*/ 	.word	0x00000000
        /*0030*/ 	.short	0x0004
        /*0032*/ 	.short	0x001c
        /*0034*/ 	.byte	0x00, 0xf0, 0x11, 0x00


	//----- nvinfo : EIATTR_KPARAM_INFO
	.align		4
.L_13:
        /*0038*/ 	.byte	0x04, 0x17
        /*003a*/ 	.short	(.L_15 - .L_14)
.L_14:
        /*003c*/ 	.word	0x00000000
        /*0040*/ 	.short	0x0003
        /*0042*/ 	.short	0x0018
        /*0044*/ 	.byte	0x00, 0xf0, 0x11, 0x00


	//----- nvinfo : EIATTR_KPARAM_INFO
	.align		4
.L_15:
        /*0048*/ 	.byte	0x04, 0x17
        /*004a*/ 	.short	(.L_17 - .L_16)
.L_16:
        /*004c*/ 	.word	0x00000000
        /*0050*/ 	.short	0x0002
        /*0052*/ 	.short	0x0010
        /*0054*/ 	.byte	0x00, 0xf5, 0x21, 0x00


	//----- nvinfo : EIATTR_KPARAM_INFO
	.align		4
.L_17:
        /*0058*/ 	.byte	0x04, 0x17
        /*005a*/ 	.short	(.L_19 - .L_18)
.L_18:
        /*005c*/ 	.word	0x00000000
        /*0060*/ 	.short	0x0001
        /*0062*/ 	.short	0x0008
        /*0064*/ 	.byte	0x00, 0xf5, 0x21, 0x00


	//----- nvinfo : EIATTR_KPARAM_INFO
	.align		4
.L_19:
        /*0068*/ 	.byte	0x04, 0x17
        /*006a*/ 	.short	(.L_21 - .L_20)
.L_20:
        /*006c*/ 	.word	0x00000000
        /*0070*/ 	.short	0x0000
        /*0072*/ 	.short	0x0000
        /*0074*/ 	.byte	0x00, 0xf5, 0x21, 0x00


	//----- nvinfo : EIATTR_SPARSE_MMA_MASK
	.align		4
.L_21:
        /*0078*/ 	.byte	0x03, 0x50
        /*007a*/ 	.short	0x0000


	//----- nvinfo : EIATTR_MAXREG_COUNT
	.align		4
        /*007c*/ 	.byte	0x03, 0x1b
        /*007e*/ 	.short	0x00ff


	//----- nvinfo : EIATTR_NUM_BARRIERS
	.align		4
        /*0080*/ 	.byte	0x02, 0x4c
        /*0082*/ 	.byte	0x01
	.zero		1


	//----- nvinfo : EIATTR_MERCURY_ISA_VERSION
	.align		4
        /*0084*/ 	.byte	0x03, 0x5f
        /*0086*/ 	.short	0x0101


	//----- nvinfo : EIATTR_VRC_CTA_INIT_COUNT
	.align		4
        /*0088*/ 	.byte	0x02, 0x4a
	.zero		1
	.zero		1


	//----- nvinfo : EIATTR_EXIT_INSTR_OFFSETS
	.align		4
        /*008c*/ 	.byte	0x04, 0x1c
        /*008e*/ 	.short	(.L_23 - .L_22)


	//   ....[0]....
.L_22:
        /*0090*/ 	.word	0x000095c0


	//----- nvinfo : EIATTR_CBANK_PARAM_SIZE
	.align		4
.L_23:
        /*0094*/ 	.byte	0x03, 0x19
        /*0096*/ 	.short	0x0028


	//----- nvinfo : EIATTR_PARAM_CBANK
	.align		4
        /*0098*/ 	.byte	0x04, 0x0a
        /*009a*/ 	.short	(.L_25 - .L_24)
	.align		4
.L_24:
        /*009c*/ 	.word	index@(.nv.constant0._Z12calcGrossPosP6float4S0_P6float3ffjj)
        /*00a0*/ 	.short	0x0380
        /*00a2*/ 	.short	0x0028


	//----- nvinfo : EIATTR_SW_WAR
	.align		4
.L_25:
        /*00a4*/ 	.byte	0x04, 0x36
        /*00a6*/ 	.short	(.L_27 - .L_26)
.L_26:
        /*00a8*/ 	.word	0x00000008
.L_27:


//--------------------- .nv.callgraph             --------------------------
	.section	.nv.callgraph,"",@"SHT_CUDA_CALLGRAPH"
	.align	4
	.sectionentsize	8
	.align		4
        /*0000*/ 	.word	0x00000000
	.align		4
        /*0004*/ 	.word	0xffffffff
	.align		4
        /*0008*/ 	.word	0x00000000
	.align		4
        /*000c*/ 	.word	0xfffffffe
	.align		4
        /*0010*/ 	.word	0x00000000
	.align		4
        /*0014*/ 	.word	0xfffffffd
	.align		4
        /*0018*/ 	.word	0x00000000
	.align		4
        /*001c*/ 	.word	0xfffffffc


//--------------------- .text._Z12calcGrossPosP6float4S0_P6float3ffjj --------------------------
	.section	.text._Z12calcGrossPosP6float4S0_P6float3ffjj,"ax",@progbits
	.align	128
        .global         _Z12calcGrossPosP6float4S0_P6float3ffjj
        .type           _Z12calcGrossPosP6float4S0_P6float3ffjj,@function
        .size           _Z12calcGrossPosP6float4S0_P6float3ffjj,(.L_x_7 - _Z12calcGrossPosP6float4S0_P6float3ffjj)
        .other          _Z12calcGrossPosP6float4S0_P6float3ffjj,@"STO_CUDA_ENTRY STV_DEFAULT"
_Z12calcGrossPosP6float4S0_P6float3ffjj:
.text._Z12calcGrossPosP6float4S0_P6float3ffjj:
[----:B------:R-:W-:Y:S01]  /*0000*/  LDC R1, c[0x0][0x37c] ;  /* 0x0000df00ff017b82 */ /* 0x000fe20000000800 */
[----:B------:R-:W0:Y:S07]  /*0010*/  S2R R0, SR_TID.X ;  /* 0x0000000000007919 */ /* 0x000e2e0000002100 */
[----:B------:R-:W0:Y:S01]  /*0020*/  S2UR UR4, SR_CTAID.X ;  /* 0x00000000000479c3 */ /* 0x000e220000002500 */
[----:B------:R-:W1:Y:S07]  /*0030*/  LDCU.64 UR8, c[0x0][0x358] ;  /* 0x00006b00ff0877ac */ /* 0x000e6e0008000a00 */
[----:B------:R-:W0:Y:S08]  /*0040*/  LDC R3, c[0x0][0x360] ;  /* 0x0000d800ff037b82 */ /* 0x000e300000000800 */
[----:B------:R-:W2:Y:S01]  /*0050*/  LDC.64 R4, c[0x0][0x388] ;  /* 0x0000e200ff047b82 */ /* 0x000ea20000000a00 */
[----:B0-----:R-:W-:Y:S01]  /*0060*/  IMAD R22, R3, UR4, R0 ;  /* 0x0000000403167c24 */ /* 0x001fe2000f8e0200 */
[----:B------:R-:W0:Y:S03]  /*0070*/  LDCU UR4, c[0x0][0x3a0] ;  /* 0x00007400ff0477ac */ /* 0x000e260008000800 */
[----:B--2---:R-:W-:-:S06]  /*0080*/  IMAD.WIDE R4, R22, 0x10, R4 ;  /* 0x0000001016047825 */ /* 0x004fcc00078e0204 */
[----:B-1----:R-:W5:Y:S01]  /*0090*/  LDG.E.128 R4, desc[UR8][R4.64] ;  /* 0x0000000804047981 */ /* 0x002f62000c1e1d00 */
[----:B------:R-:W-:Y:S01]  /*00a0*/  HFMA2 R18, -RZ, RZ, 0, 0 ;  /* 0x00000000ff127431 */ /* 0x000fe200000001ff */
[----:B------:R-:W-:Y:S01]  /*00b0*/  CS2R R16, SRZ ;  /* 0x0000000000107805 */ /* 0x000fe2000001ff00 */
[----:B0-----:R-:W-:-:S09]  /*00c0*/  UISETP.NE.AND UP0, UPT, UR4, URZ, UPT ;  /* 0x000000ff0400728c */ /* 0x001fd2000bf05270 */
[----:B------:R-:W-:Y:S05]  /*00d0*/  BRA.U !UP0, `(.L_x_0) ;  /* 0x0000009108e47547 */ /* 0x000fea000b800000 */
[----:B------:R-:W-:Y:S02]  /*00e0*/  LOP3.LUT R21, R3, 0x7f, RZ, 0xc0, !PT ;  /* 0x0000007f03157812 */ /* 0x000fe400078ec0ff */
[----:B------:R-:W-:Y:S02]  /*00f0*/  CS2R R16, SRZ ;  /* 0x0000000000107805 */ /* 0x000fe4000001ff00 */
[----:B------:R-:W-:Y:S01]  /*0100*/  MOV R18, RZ ;  /* 0x000000ff00127202 */ /* 0x000fe20000000f00 */
[----:B------:R-:W-:-:S06]  /*0110*/  UMOV UR4, URZ ;  /* 0x000000ff00047c82 */ /* 0x000fcc0008000000 */
.L_x_5:
[----:B0-----:R-:W0:Y:S01]  /*0120*/  LDC.64 R8, c[0x0][0x388] ;  /* 0x0000e200ff087b82 */ /* 0x001e220000000a00 */
[----:B------:R-:W-:-:S04]  /*0130*/  IMAD R11, R3, UR4, R0 ;  /* 0x00000004030b7c24 */ /* 0x000fc8000f8e0200 */
[----:B0-----:R-:W-:-:S06]  /*0140*/  IMAD.WIDE.U32 R8, R11, 0x10, R8 ;  /* 0x000000100b087825 */ /* 0x001fcc00078e0008 */
[----:B------:R-:W2:Y:S01]  /*0150*/  LDG.E.128 R8, desc[UR8][R8.64] ;  /* 0x0000000808087981 */ /* 0x000ea2000c1e1d00 */
[----:B------:R-:W0:Y:S01]  /*0160*/  S2UR UR6, SR_CgaCtaId ;  /* 0x00000000000679c3 */ /* 0x000e220000008800 */
[----:B------:R-:W-:Y:S01]  /*0170*/  UMOV UR5, 0x400 ;  /* 0x0000040000057882 */ /* 0x000fe20000000000 */
[----:B------:R-:W-:Y:S01]  /*0180*/  ISETP.GE.U32.AND P0, PT, R3, 0x80, PT ;  /* 0x000000800300780c */ /* 0x000fe20003f06070 */
[----:B------:R-:W-:Y:S01]  /*0190*/  UIADD3 UR4, UPT, UPT, UR4, 0x1, URZ ;  /* 0x0000000104047890 */ /* 0x000fe2000fffe0ff */
[----:B------:R-:W-:Y:S01]  /*01a0*/  MOV R12, RZ ;  /* 0x000000ff000c7202 */ /* 0x000fe20000000f00 */
[----:B0-----:R-:W-:Y:S01]  /*01b0*/  ULEA UR6, UR6, UR5, 0x18 ;  /* 0x0000000506067291 */ /* 0x001fe2000f8ec0ff */
[----:B------:R-:W0:Y:S05]  /*01c0*/  LDCU UR5, c[0x0][0x3a0] ;  /* 0x00007400ff0577ac */ /* 0x000e2a0008000800 */
[----:B------:R-:W-:Y:S01]  /*01d0*/  LEA R2, R0, UR6, 0x4 ;  /* 0x0000000600027c11 */ /* 0x000fe2000f8e20ff */
[----:B0-----:R-:W-:-:S04]  /*01e0*/  UISETP.NE.AND UP0, UPT, UR4, UR5, UPT ;  /* 0x000000050400728c */ /* 0x001fc8000bf05270 */
[----:B--2---:R0:W-:Y:S01]  /*01f0*/  STS.128 [R2], R8 ;  /* 0x0000000802007388 */ /* 0x0041e20000000c00 */
[----:B------:R-:W-:Y:S06]  /*0200*/  BAR.SYNC.DEFER_BLOCKING 0x0 ;  /* 0x0000000000007b1d */ /* 0x000fec0000010000 */
[----:B------:R-:W-:Y:S05]  /*0210*/  @!P0 BRA `(.L_x_1) ;  /* 0x0000009000248947 */ /* 0x000fea0003800000 */
[C---:B------:R-:W-:Y:S01]  /*0220*/  LOP3.LUT R20, R3.reuse, 0xffffff80, RZ, 0xc0, !PT ;  /* 0xffffff8003147812 */ /* 0x040fe200078ec0ff */
[----:B------:R-:W-:Y:S01]  /*0230*/  UIADD3 UR5, UPT, UPT, UR6, 0x400, URZ ;  /* 0x0000040006057890 */ /* 0x000fe2000fffe0ff */
[----:B0-----:R-:W-:Y:S02]  /*0240*/  LOP3.LUT R2, R3, 0x780, RZ, 0xc0, !PT ;  /* 0x0000078003027812 */ /* 0x001fe400078ec0ff */
[----:B------:R-:W-:-:S09]  /*0250*/  IADD3 R20, PT, PT, -R20, RZ, RZ ;  /* 0x000000ff14147210 */ /* 0x000fd20007ffe1ff */
.L_x_2:
[----:B------:R-:W0:Y:S01]  /*0260*/  LDS.128 R12, [UR5+-0x400] ;  /* 0xfffc0005ff0c7984 */ /* 0x000e220008000c00 */
[----:B------:R-:W-:Y:S01]  /*0270*/  IADD3 R20, PT, PT, R20, 0x80, RZ ;  /* 0x0000008014147810 */ /* 0x000fe20007ffe0ff */
[----:B0----5:R-:W-:Y:S01]  /*0280*/  FADD R24, -R5, R13 ;  /* 0x0000000d05187221 */ /* 0x021fe20000000100 */
[----:B------:R-:W-:Y:S01]  /*0290*/  FADD R29, -R4, R12 ;  /* 0x0000000c041d7221 */ /* 0x000fe20000000100 */
[----:B------:R-:W-:Y:S02]  /*02a0*/  FADD R27, -R6, R14 ;  /* 0x0000000e061b7221 */ /* 0x000fe40000000100 */
[----:B------:R-:W-:-:S04]  /*02b0*/  FMUL R8, R24, R24 ;  /* 0x0000001818087220 */ /* 0x000fc80000400000 */
[----:B------:R-:W-:-:S04]  /*02c0*/  FFMA R8, R29, R29, R8 ;  /* 0x0000001d1d087223 */ /* 0x000fc80000000008 */
[----:B------:R-:W-:-:S04]  /*02d0*/  FFMA R8, R27, R27, R8 ;  /* 0x0000001b1b087223 */ /* 0x000fc80000000008 */
[----:B------:R-:W-:Y:S02]  /*02e0*/  FADD R26, R8, 9.9999999392252902908e-09 ;  /* 0x322bcc77081a7421 */ /* 0x000fe40000000000 */
[----:B------:R-:W0:Y:S03]  /*02f0*/  LDS.128 R8, [UR5+-0x3f0] ;  /* 0xfffc1005ff087984 */ /* 0x000e260008000c00 */
[----:B------:R-:W-:-:S13]  /*0300*/  FSETP.GEU.AND P0, PT, |R26|, 1.175494350822287508e-38, PT ;  /* 0x008000001a00780b */ /* 0x000fda0003f0e200 */
[----:B------:R-:W-:-:S04]  /*0310*/  @!P0 FMUL R26, R26, 16777216 ;  /* 0x4b8000001a1a8820 */ /* 0x000fc80000400000 */
[----:B------:R-:W1:Y:S02]  /*0320*/  MUFU.RSQ R12, R26 ;  /* 0x0000001a000c7308 */ /* 0x000e640000001400 */
[----:B-1----:R-:W-:Y:S01]  /*0330*/  @!P0 FMUL R12, R12, 4096 ;  /* 0x458000000c0c8820 */ /* 0x002fe20000400000 */
[----:B0-----:R-:W-:-:S03]  /*0340*/  FADD R19, -R5, R9 ;  /* 0x0000000905137221 */ /* 0x001fc60000000100 */
[----:B------:R-:W-:Y:S01]  /*0350*/  FMUL R9, R12, R12 ;  /* 0x0000000c0c097220 */ /* 0x000fe20000400000 */
[----:B------:R-:W-:Y:S01]  /*0360*/  FADD R23, -R4, R8 ;  /* 0x0000000804177221 */ /* 0x000fe20000000100 */
[----:B------:R-:W-:Y:S01]  /*0370*/  FADD R25, -R6, R10 ;  /* 0x0000000a06197221 */ /* 0x000fe20000000100 */
[----:B------:R-:W-:Y:S01]  /*0380*/  FMUL R8, R19, R19 ;  /* 0x0000001313087220 */ /* 0x000fe20000400000 */
[----:B------:R-:W-:-:S03]  /*0390*/  FMUL R12, R12, R9 ;  /* 0x000000090c0c7220 */ /* 0x000fc60000400000 */
[----:B------:R-:W-:Y:S01]  /*03a0*/  FFMA R8, R23, R23, R8 ;  /* 0x0000001717087223 */ /* 0x000fe20000000008 */
[----:B------:R-:W-:Y:S02]  /*03b0*/  FMUL R9, R15, R12 ;  /* 0x0000000c0f097220 */ /* 0x000fe40000400000 */
[----:B------:R-:W0:Y:S01]  /*03c0*/  LDS.128 R12, [UR5+-0x3e0] ;  /* 0xfffc2005ff0c7984 */ /* 0x000e220008000c00 */
[----:B------:R-:W-:Y:S01]  /*03d0*/  FFMA R8, R25, R25, R8 ;  /* 0x0000001919087223 */ /* 0x000fe20000000008 */
[-C--:B------:R-:W-:Y:S01]  /*03e0*/  FFMA R26, R29, R9.reuse, R18 ;  /* 0x000000091d1a7223 */ /* 0x080fe20000000012 */
[-C--:B------:R-:W-:Y:S01]  /*03f0*/  FFMA R28, R24, R9.reuse, R17 ;  /* 0x00000009181c7223 */ /* 0x080fe20000000011 */
[----:B------:R-:W-:Y:S01]  /*0400*/  FFMA R16, R27, R9, R16 ;  /* 0x000000091b107223 */ /* 0x000fe20000000010 */
[----:B------:R-:W-:-:S05]  /*0410*/  FADD R10, R8, 9.9999999392252902908e-09 ;  /* 0x322bcc77080a7421 */ /* 0x000fca0000000000 */
[----:B------:R-:W-:-:S13]  /*0420*/  FSETP.GEU.AND P0, PT, |R10|, 1.175494350822287508e-38, PT ;  /* 0x008000000a00780b */ /* 0x000fda0003f0e200 */
[----:B------:R-:W-:-:S04]  /*0430*/  @!P0 FMUL R10, R10, 16777216 ;  /* 0x4b8000000a0a8820 */ /* 0x000fc80000400000 */
[----:B------:R-:W1:Y:S01]  /*0440*/  MUFU.RSQ R8, R10 ;  /* 0x0000000a00087308 */ /* 0x000e620000001400 */
[----:B0-----:R-:W-:Y:S01]  /*0450*/  FADD R18, -R5, R13 ;  /* 0x0000000d05127221 */ /* 0x001fe20000000100 */
[----:B------:R-:W-:Y:S01]  /*0460*/  FADD R17, -R4, R12 ;  /* 0x0000000c04117221 */ /* 0x000fe20000000100 */
[----:B------:R-:W-:Y:S02]  /*0470*/  FADD R24, -R6, R14 ;  /* 0x0000000e06187221 */ /* 0x000fe40000000100 */
[----:B------:R-:W-:Y:S01]  /*0480*/  FMUL R12, R18, R18 ;  /* 0x00000012120c7220 */ /* 0x000fe20000400000 */
[----:B-1----:R-:W-:-:S03]  /*0490*/  @!P0 FMUL R8, R8, 4096 ;  /* 0x4580000008088820 */ /* 0x002fc60000400000 */
[----:B------:R-:W-:-:S04]  /*04a0*/  FFMA R13, R17, R17, R12 ;  /* 0x00000011110d7223 */ /* 0x000fc8000000000c */
[----:B------:R-:W-:Y:S01]  /*04b0*/  FFMA R12, R24, R24, R13 ;  /* 0x00000018180c7223 */ /* 0x000fe2000000000d */
[----:B------:R-:W-:-:S03]  /*04c0*/  FMUL R13, R8, R8 ;  /* 0x00000008080d7220 */ /* 0x000fc60000400000 */
[----:B------:R-:W-:Y:S01]  /*04d0*/  FADD R12, R12, 9.9999999392252902908e-09 ;  /* 0x322bcc770c0c7421 */ /* 0x000fe20000000000 */
[----:B------:R-:W-:-:S04]  /*04e0*/  FMUL R8, R8, R13 ;  /* 0x0000000d08087220 */ /* 0x000fc80000400000 */
[----:B------:R-:W-:Y:S01]  /*04f0*/  FSETP.GEU.AND P0, PT, |R12|, 1.175494350822287508e-38, PT ;  /* 0x008000000c00780b */ /* 0x000fe20003f0e200 */
[----:B------:R-:W-:Y:S02]  /*0500*/  FMUL R27, R11, R8 ;  /* 0x000000080b1b7220 */ /* 0x000fe40000400000 */
[----:B------:R-:W0:Y:S02]  /*0510*/  LDS.128 R8, [UR5+-0x3d0] ;  /* 0xfffc3005ff087984 */ /* 0x000e240008000c00 */
[-C--:B------:R-:W-:Y:S01]  /*0520*/  FFMA R26, R23, R27.reuse, R26 ;  /* 0x0000001b171a7223 */ /* 0x080fe2000000001a */
[-C--:B------:R-:W-:Y:S01]  /*0530*/  FFMA R23, R19, R27.reuse, R28 ;  /* 0x0000001b13177223 */ /* 0x080fe2000000001c */
[----:B------:R-:W-:-:S06]  /*0540*/  FFMA R27, R25, R27, R16 ;  /* 0x0000001b191b7223 */ /* 0x000fcc0000000010 */
[----:B------:R-:W-:-:S04]  /*0550*/  @!P0 FMUL R12, R12, 16777216 ;  /* 0x4b8000000c0c8820 */ /* 0x000fc80000400000 */
[----:B------:R-:W1:Y:S02]  /*0560*/  MUFU.RSQ R13, R12 ;  /* 0x0000000c000d7308 */ /* 0x000e640000001400 */
[----:B-1----:R-:W-:-:S04]  /*0570*/  @!P0 FMUL R13, R13, 4096 ;  /* 0x458000000d0d8820 */ /* 0x002fc80000400000 */
[----:B------:R-:W-:-:S04]  /*0580*/  FMUL R14, R13, R13 ;  /* 0x0000000d0d0e7220 */ /* 0x000fc80000400000 */
[----:B------:R-:W-:Y:S01]  /*0590*/  FMUL R14, R13, R14 ;  /* 0x0000000e0d0e7220 */ /* 0x000fe20000400000 */
[----:B0-----:R-:W-:Y:S01]  /*05a0*/  FADD R16, -R5, R9 ;  /* 0x0000000905107221 */ /* 0x001fe20000000100 */
[----:B------:R-:W-:Y:S01]  /*05b0*/  FADD R19, -R4, R8 ;  /* 0x0000000804137221 */ /* 0x000fe20000000100 */
[----:B------:R-:W-:Y:S01]  /*05c0*/  FADD R25, -R6, R10 ;  /* 0x0000000a06197221 */ /* 0x000fe20000000100 */
[----:B------:R-:W-:Y:S01]  /*05d0*/  FMUL R8, R15, R14 ;  /* 0x0000000e0f087220 */ /* 0x000fe20000400000 */
[----:B------:R-:W-:Y:S01]  /*05e0*/  FMUL R28, R16, R16 ;  /* 0x00000010101c7220 */ /* 0x000fe20000400000 */
[----:B------:R-:W0:Y:S02]  /*05f0*/  LDS.128 R12, [UR5+-0x3c0] ;  /* 0xfffc4005ff0c7984 */ /* 0x000e240008000c00 */
[----:B------:R-:W-:Y:S01]  /*0600*/  FFMA R26, R17, R8, R26 ;  /* 0x00000008111a7223 */ /* 0x000fe2000000001a */
[----:B------:R-:W-:-:S04]  /*0610*/  FFMA R28, R19, R19, R28 ;  /* 0x00000013131c7223 */ /* 0x000fc8000000001c */
[----:B------:R-:W-:-:S04]  /*0620*/  FFMA R28, R25, R25, R28 ;  /* 0x00000019191c7223 */ /* 0x000fc8000000001c */
[----:B------:R-:W-:-:S05]  /*0630*/  FADD R28, R28, 9.9999999392252902908e-09 ;  /* 0x322bcc771c1c7421 */ /* 0x000fca0000000000 */
[----:B------:R-:W-:-:S13]  /*0640*/  FSETP.GEU.AND P0, PT, |R28|, 1.175494350822287508e-38, PT ;  /* 0x008000001c00780b */ /* 0x000fda0003f0e200 */
[----:B------:R-:W-:-:S04]  /*0650*/  @!P0 FMUL R28, R28, 16777216 ;  /* 0x4b8000001c1c8820 */ /* 0x000fc80000400000 */
[----:B------:R1:W2:Y:S01]  /*0660*/  MUFU.RSQ R9, R28 ;  /* 0x0000001c00097308 */ /* 0x0002a20000001400 */
[----:B0-----:R-:W-:Y:S01]  /*0670*/  FADD R17, -R5, R13 ;  /* 0x0000000d05117221 */ /* 0x001fe20000000100 */
[-C--:B------:R-:W-:Y:S01]  /*0680*/  FFMA R13, R18, R8.reuse, R23 ;  /* 0x00000008120d7223 */ /* 0x080fe20000000017 */
[----:B------:R-:W-:Y:S01]  /*0690*/  FADD R18, -R4, R12 ;  /* 0x0000000c04127221 */ /* 0x000fe20000000100 */
[----:B------:R-:W-:Y:S01]  /*06a0*/  FADD R23, -R6, R14 ;  /* 0x0000000e06177221 */ /* 0x000fe20000000100 */
[----:B------:R-:W-:Y:S01]  /*06b0*/  FMUL R29, R17, R17 ;  /* 0x00000011111d7220 */ /* 0x000fe20000400000 */
[----:B-1----:R-:W-:-:S03]  /*06c0*/  FFMA R28, R24, R8, R27 ;  /* 0x00000008181c7223 */ /* 0x002fc6000000001b */
[----:B------:R-:W-:Y:S01]  /*06d0*/  FFMA R10, R18, R18, R29 ;  /* 0x00000012120a7223 */ /* 0x000fe2000000001d */
[----:B--2---:R-:W-:-:S03]  /*06e0*/  @!P0 FMUL R9, R9, 4096 ;  /* 0x4580000009098820 */ /* 0x004fc60000400000 */
        /* <DEDUP_REMOVED lines=22> */
[----:B------:R-:W-:Y:S01]  /*0850*/  FFMA R10, R24, R24, R9 ;  /* 0x00000018180a7223 */ /* 0x000fe20000000009 */
[----:B------:R-:W-:-:S03]  /*0860*/  FFMA R28, R23, R8, R28 ;  /* 0x00000008171c7223 */ /* 0x000fc6000000001c */
[----:B------:R-:W-:-:S04]  /*0870*/  FFMA R10, R25, R25, R10 ;  /* 0x00000019190a7223 */ /* 0x000fc8000000000a */
[----:B------:R-:W-:-:S05]  /*0880*/  FADD R10, R10, 9.9999999392252902908e-09 ;  /* 0x322bcc770a0a7421 */ /* 0x000fca0000000000 */
[----:B------:R-:W-:-:S13]  /*0890*/  FSETP.GEU.AND P0, PT, |R10|, 1.175494350822287508e-38, PT ;  /* 0x008000000a00780b */ /* 0x000fda0003f0e200 */
[----:B------:R-:W-:-:S04]  /*08a0*/  @!P0 FMUL R10, R10, 16777216 ;  /* 0x4b8000000a0a8820 */ /* 0x000fc80000400000 */
[----:B------:R-:W1:Y:S01]  /*08b0*/  MUFU.RSQ R9, R10 ;  /* 0x0000000a00097308 */ /* 0x000e620000001400 */
[----:B0-----:R-:W-:Y:S01]  /*08c0*/  FADD R18, -R5, R13 ;  /* 0x0000000d05127221 */ /* 0x001fe20000000100 */
[----:B------:R-:W-:Y:S01]  /*08d0*/  FFMA R13, R17, R8, R26 ;  /* 0x00000008110d7223 */ /* 0x000fe2000000001a */
[----:B------:R-:W-:Y:S01]  /*08e0*/  FADD R17, -R4, R12 ;  /* 0x0000000c04117221 */ /* 0x000fe20000000100 */
[----:B------:R-:W-:Y:S01]  /*08f0*/  FADD R26, -R6, R14 ;  /* 0x0000000e061a7221 */ /* 0x000fe20000000100 */
[----:B------:R-:W-:-:S04]  /*0900*/  FMUL R12, R18, R18 ;  /* 0x00000012120c7220 */ /* 0x000fc80000400000 */
[----:B------:R-:W-:Y:S01]  /*0910*/  FFMA R27, R17, R17, R12 ;  /* 0x00000011111b7223 */ /* 0x000fe2000000000c */
[----:B-1----:R-:W-:-:S03]  /*0920*/  @!P0 FMUL R9, R9, 4096 ;  /* 0x4580000009098820 */ /* 0x002fc60000400000 */
[----:B------:R-:W-:Y:S01]  /*0930*/  FFMA R27, R26, R26, R27 ;  /* 0x0000001a1a1b7223 */ /* 0x000fe2000000001b */
[----:B------:R-:W-:-:S04]  /*0940*/  FMUL R12, R9, R9 ;  /* 0x00000009090c7220 */ /* 0x000fc80000400000 */
[----:B------:R-:W-:Y:S01]  /*0950*/  FMUL R10, R9, R12 ;  /* 0x0000000c090a7220 */ /* 0x000fe20000400000 */
[----:B------:R-:W-:-:S03]  /*0960*/  FADD R12, R27, 9.9999999392252902908e-09 ;  /* 0x322bcc771b0c7421 */ /* 0x000fc60000000000 */
[----:B------:R-:W-:Y:S02]  /*0970*/  FMUL R27, R11, R10 ;  /* 0x0000000a0b1b7220 */ /* 0x000fe40000400000 */
[----:B------:R-:W-:Y:S01]  /*0980*/  FSETP.GEU.AND P0, PT, |R12|, 1.175494350822287508e-38, PT ;  /* 0x008000000c00780b */ /* 0x000fe20003f0e200 */
[----:B------:R-:W0:Y:S01]  /*0990*/  LDS.128 R8, [UR5+-0x390] ;  /* 0xfffc7005ff087984 */ /* 0x000e220008000c00 */
[-C--:B------:R-:W-:Y:S01]  /*09a0*/  FFMA R23, R16, R27.reuse, R13 ;  /* 0x0000001b10177223 */ /* 0x080fe2000000000d */
[-C--:B------:R-:W-:Y:S01]  /*09b0*/  FFMA R24, R24, R27.reuse, R19 ;  /* 0x0000001b18187223 */ /* 0x080fe20000000013 */
[----:B------:R-:W-:-:S09]  /*09c0*/  FFMA R25, R25, R27, R28 ;  /* 0x0000001b19197223 */ /* 0x000fd2000000001c */
[----:B------:R-:W-:-:S04]  /*09d0*/  @!P0 FMUL R12, R12, 16777216 ;  /* 0x4b8000000c0c8820 */ /* 0x000fc80000400000 */
[----:B------:R-:W1:Y:S02]  /*09e0*/  MUFU.RSQ R14, R12 ;  /* 0x0000000c000e7308 */ /* 0x000e640000001400 */
[----:B-1----:R-:W-:-:S04]  /*09f0*/  @!P0 FMUL R14, R14, 4096 ;  /* 0x458000000e0e8820 */ /* 0x002fc80000400000 */
[----:B------:R-:W-:Y:S01]  /*0a00*/  FMUL R13, R14, R14 ;  /* 0x0000000e0e0d7220 */ /* 0x000fe20000400000 */
[----:B0-----:R-:W-:-:S03]  /*0a10*/  FADD R16, -R5, R9 ;  /* 0x0000000905107221 */ /* 0x001fc60000000100 */
[----:B------:R-:W-:Y:S01]  /*0a20*/  FMUL R14, R14, R13 ;  /* 0x0000000d0e0e7220 */ /* 0x000fe20000400000 */
[----:B------:R-:W-:Y:S01]  /*0a30*/  FADD R19, -R4, R8 ;  /* 0x0000000804137221 */ /* 0x000fe20000000100 */
[----:B------:R-:W-:Y:S01]  /*0a40*/  FADD R27, -R6, R10 ;  /* 0x0000000a061b7221 */ /* 0x000fe20000000100 */
[----:B------:R-:W-:Y:S01]  /*0a50*/  FMUL R28, R16, R16 ;  /* 0x00000010101c7220 */ /* 0x000fe20000400000 */
[----:B------:R-:W-:Y:S02]  /*0a60*/  FMUL R8, R15, R14 ;  /* 0x0000000e0f087220 */ /* 0x000fe40000400000 */
[----:B------:R-:W0:Y:S01]  /*0a70*/  LDS.128 R12, [UR5+-0x380] ;  /* 0xfffc8005ff0c7984 */ /* 0x000e220008000c00 */
[----:B------:R-:W-:Y:S01]  /*0a80*/  FFMA R28, R19, R19, R28 ;  /* 0x00000013131c7223 */ /* 0x000fe2000000001c */
[----:B------:R-:W-:-:S03]  /*0a90*/  FFMA R24, R17, R8, R24 ;  /* 0x0000000811187223 */ /* 0x000fc60000000018 */
        /* <DEDUP_REMOVED lines=17> */
[----:B------:R-:W-:Y:S01]  /*0bb0*/  FMUL R25, R11, R10 ;  /* 0x0000000a0b197220 */ /* 0x000fe20000400000 */
[----:B------:R-:W-:Y:S01]  /*0bc0*/  FSETP.GEU.AND P0, PT, |R12|, 1.175494350822287508e-38, PT ;  /* 0x008000000c00780b */ /* 0x000fe20003f0e200 */
[----:B------:R-:W0:Y:S02]  /*0bd0*/  LDS.128 R8, [UR5+-0x370] ;  /* 0xfffc9005ff087984 */ /* 0x000e240008000c00 */
[-C--:B------:R-:W-:Y:S01]  /*0be0*/  FFMA R26, R16, R25.reuse, R13 ;  /* 0x00000019101a7223 */ /* 0x080fe2000000000d */
[-C--:B------:R-:W-:Y:S01]  /*0bf0*/  FFMA R19, R19, R25.reuse, R24 ;  /* 0x0000001913137223 */ /* 0x080fe20000000018 */
[----:B------:R-:W-:-:S08]  /*0c00*/  FFMA R28, R27, R25, R28 ;  /* 0x000000191b1c7223 */ /* 0x000fd0000000001c */
        /* <DEDUP_REMOVED lines=12> */
[-C--:B------:R-:W-:Y:S01]  /*0cd0*/  FFMA R19, R18, R8.reuse, R19 ;  /* 0x0000000812137223 */ /* 0x080fe20000000013 */
[----:B------:R-:W-:Y:S02]  /*0ce0*/  FFMA R28, R23, R8, R28 ;  /* 0x00000008171c7223 */ /* 0x000fe4000000001c */
        /* <DEDUP_REMOVED lines=9> */
[----:B------:R-:W-:Y:S01]  /*0d80*/  FMUL R12, R18, R18 ;  /* 0x00000012120c7220 */ /* 0x000fe20000400000 */
[----:B-1----:R-:W-:-:S03]  /*0d90*/  @!P0 FMUL R9, R9, 4096 ;  /* 0x4580000009098820 */ /* 0x002fc60000400000 */
[----:B------:R-:W-:Y:S01]  /*0da0*/  FFMA R27, R17, R17, R12 ;  /* 0x00000011111b7223 */ /* 0x000fe2000000000c */
[----:B------:R-:W-:-:S03]  /*0db0*/  FMUL R12, R9, R9 ;  /* 0x00000009090c7220 */ /* 0x000fc60000400000 */
[----:B------:R-:W-:Y:S01]  /*0dc0*/  FFMA R27, R26, R26, R27 ;  /* 0x0000001a1a1b7223 */ /* 0x000fe2000000001b */
[----:B------:R-:W-:-:S03]  /*0dd0*/  FMUL R10, R9, R12 ;  /* 0x0000000c090a7220 */ /* 0x000fc60000400000 */
[----:B------:R-:W-:Y:S01]  /*0de0*/  FADD R12, R27, 9.9999999392252902908e-09 ;  /* 0x322bcc771b0c7421 */ /* 0x000fe20000000000 */
[----:B------:R-:W-:-:S04]  /*0df0*/  FMUL R27, R11, R10 ;  /* 0x0000000a0b1b7220 */ /* 0x000fc80000400000 */
        /* <DEDUP_REMOVED lines=951> */
[----:B------:R-:W0:Y:S01]  /*4970*/  LDS.128 R12, [UR5] ;  /* 0x00000005ff0c7984 */ /* 0x000e220008000c00 */
        /* <DEDUP_REMOVED lines=21> */
[----:B------:R-:W0:Y:S02]  /*4ad0*/  LDS.128 R8, [UR5+0x10] ;  /* 0x00001005ff087984 */ /* 0x000e240008000c00 */
        /* <DEDUP_REMOVED lines=13> */
[----:B------:R-:W0:Y:S01]  /*4bb0*/  LDS.128 R12, [UR5+0x20] ;  /* 0x00002005ff0c7984 */ /* 0x000e220008000c00 */
        /* <DEDUP_REMOVED lines=21> */
[----:B------:R-:W0:Y:S01]  /*4d10*/  LDS.128 R8, [UR5+0x30] ;  /* 0x00003005ff087984 */ /* 0x000e220008000c00 */
        /* <DEDUP_REMOVED lines=1024> */
[-C--:B------:R-:W-:Y:S01]  /*8d20*/  FFMA R23, R18, R8.reuse, R23 ;  /* 0x0000000812177223 */ /* 0x080fe20000000017 */
[----:B------:R-:W-:Y:S01]  /*8d30*/  FFMA R26, R26, R8, R25 ;  /* 0x000000081a1a7223 */ /* 0x000fe20000000019 */
[----:B------:R-:W-:-:S04]  /*8d40*/  FFMA R28, R27, R27, R28 ;  /* 0x0000001b1b1c7223 */ /* 0x000fc8000000001c */
[----:B------:R-:W-:-:S05]  /*8d50*/  FADD R28, R28, 9.9999999392252902908e-09 ;  /* 0x322bcc771c1c7421 */ /* 0x000fca0000000000 */
[----:B------:R-:W-:-:S13]  /*8d60*/  FSETP.GEU.AND P0, PT, |R28|, 1.175494350822287508e-38, PT ;  /* 0x008000001c00780b */ /* 0x000fda0003f0e200 */
[----:B------:R-:W-:-:S04]  /*8d70*/  @!P0 FMUL R28, R28, 16777216 ;  /* 0x4b8000001c1c8820 */ /* 0x000fc80000400000 */
[----:B------:R-:W1:Y:S01]  /*8d80*/  MUFU.RSQ R9, R28 ;  /* 0x0000001c00097308 */ /* 0x000e620000001400 */
[----:B0-----:R-:W-:Y:S01]  /*8d90*/  FADD R13, -R5, R13 ;  /* 0x0000000d050d7221 */ /* 0x001fe20000000100 */
[----:B------:R-:W-:Y:S01]  /*8da0*/  FADD R12, -R4, R12 ;  /* 0x0000000c040c7221 */ /* 0x000fe20000000100 */
[----:B------:R-:W-:Y:S02]  /*8db0*/  FADD R17, -R6, R14 ;  /* 0x0000000e06117221 */ /* 0x000fe40000000100 */
[----:B------:R-:W-:-:S04]  /*8dc0*/  FMUL R29, R13, R13 ;  /* 0x0000000d0d1d7220 */ /* 0x000fc80000400000 */
[----:B------:R-:W-:Y:S01]  /*8dd0*/  FFMA R10, R12, R12, R29 ;  /* 0x0000000c0c0a7223 */ /* 0x000fe2000000001d */
[----:B-1----:R-:W-:-:S03]  /*8de0*/  @!P0 FMUL R9, R9, 4096 ;  /* 0x4580000009098820 */ /* 0x002fc60000400000 */
        /* <DEDUP_REMOVED lines=19> */
[----:B------:R-:W-:-:S03]  /*8f20*/  FMUL R24, R15, R24 ;  /* 0x000000180f187220 */ /* 0x000fc60000400000 */
[----:B------:R-:W-:Y:S01]  /*8f30*/  FFMA R19, R8, R8, R19 ;  /* 0x0000000808137223 */ /* 0x000fe20000000013 */
[-C--:B------:R-:W-:Y:S01]  /*8f40*/  FFMA R26, R13, R24.reuse, R16 ;  /* 0x000000180d1a7223 */ /* 0x080fe20000000010 */
[-C--:B------:R-:W-:Y:S01]  /*8f50*/  FFMA R23, R12, R24.reuse, R25 ;  /* 0x000000180c177223 */ /* 0x080fe20000000019 */
[----:B------:R-:W-:Y:S01]  /*8f60*/  FFMA R25, R17, R24, R18 ;  /* 0x0000001811197223 */ /* 0x000fe20000000012 */
[----:B------:R-:W-:Y:S01]  /*8f70*/  FFMA R19, R10, R10, R19 ;  /* 0x0000000a0a137223 */ /* 0x000fe20000000013 */
[----:B------:R-:W0:Y:S03]  /*8f80*/  LDS.128 R12, [UR5+0x3e0] ;  /* 0x0003e005ff0c7984 */ /* 0x000e260008000c00 */
[----:B------:R-:W-:-:S05]  /*8f90*/  FADD R28, R19, 9.9999999392252902908e-09 ;  /* 0x322bcc77131c7421 */ /* 0x000fca0000000000 */
[----:B------:R-:W-:-:S13]  /*8fa0*/  FSETP.GEU.AND P0, PT, |R28|, 1.175494350822287508e-38, PT ;  /* 0x008000001c00780b */ /* 0x000fda0003f0e200 */
[----:B------:R-:W-:-:S04]  /*8fb0*/  @!P0 FMUL R28, R28, 16777216 ;  /* 0x4b8000001c1c8820 */ /* 0x000fc80000400000 */
[----:B------:R-:W1:Y:S01]  /*8fc0*/  MUFU.RSQ R19, R28 ;  /* 0x0000001c00137308 */ /* 0x000e620000001400 */
[----:B0-----:R-:W-:Y:S01]  /*8fd0*/  FADD R13, -R5, R13 ;  /* 0x0000000d050d7221 */ /* 0x001fe20000000100 */
[----:B------:R-:W-:Y:S01]  /*8fe0*/  FADD R12, -R4, R12 ;  /* 0x0000000c040c7221 */ /* 0x000fe20000000100 */
[----:B-1----:R-:W-:Y:S01]  /*8ff0*/  @!P0 FMUL R19, R19, 4096 ;  /* 0x4580000013138820 */ /* 0x002fe20000400000 */
[----:B------:R-:W-:Y:S01]  /*9000*/  FADD R14, -R6, R14 ;  /* 0x0000000e060e7221 */ /* 0x000fe20000000100 */
[----:B------:R-:W-:Y:S02]  /*9010*/  FMUL R27, R13, R13 ;  /* 0x0000000d0d1b7220 */ /* 0x000fe40000400000 */
[C---:B------:R-:W-:Y:S02]  /*9020*/  FMUL R16, R19.reuse, R19 ;  /* 0x0000001313107220 */ /* 0x040fe40000400000 */
[----:B------:R-:W-:Y:S02]  /*9030*/  FFMA R27, R12, R12, R27 ;  /* 0x0000000c0c1b7223 */ /* 0x000fe4000000001b */
[----:B------:R-:W-:-:S02]  /*9040*/  FMUL R24, R19, R16 ;  /* 0x0000001013187220 */ /* 0x000fc40000400000 */
[----:B------:R-:W0:Y:S01]  /*9050*/  LDS.128 R16, [UR5+0x3f0] ;  /* 0x0003f005ff107984 */ /* 0x000e220008000c00 */
[----:B------:R-:W-:Y:S01]  /*9060*/  FFMA R27, R14, R14, R27 ;  /* 0x0000000e0e1b7223 */ /* 0x000fe2000000001b */
[----:B------:R-:W-:Y:S01]  /*9070*/  FMUL R11, R11, R24 ;  /* 0x000000180b0b7220 */ /* 0x000fe20000400000 */
[----:B------:R-:W-:Y:S02]  /*9080*/  UIADD3 UR5, UPT, UPT, UR5, 0x800, URZ ;  /* 0x0000080005057890 */ /* 0x000fe4000fffe0ff */
[----:B------:R-:W-:Y:S01]  /*9090*/  FADD R27, R27, 9.9999999392252902908e-09 ;  /* 0x322bcc771b1b7421 */ /* 0x000fe20000000000 */
[-C--:B------:R-:W-:Y:S01]  /*90a0*/  FFMA R23, R8, R11.reuse, R23 ;  /* 0x0000000b08177223 */ /* 0x080fe20000000017 */
[-C--:B------:R-:W-:Y:S01]  /*90b0*/  FFMA R26, R9, R11.reuse, R26 ;  /* 0x0000000b091a7223 */ /* 0x080fe2000000001a */
[----:B------:R-:W-:Y:S02]  /*90c0*/  FFMA R25, R10, R11, R25 ;  /* 0x0000000b0a197223 */ /* 0x000fe40000000019 */
[----:B------:R-:W-:-:S13]  /*90d0*/  FSETP.GEU.AND P0, PT, |R27|, 1.175494350822287508e-38, PT ;  /* 0x008000001b00780b */ /* 0x000fda0003f0e200 */
[----:B------:R-:W-:-:S04]  /*90e0*/  @!P0 FMUL R27, R27, 16777216 ;  /* 0x4b8000001b1b8820 */ /* 0x000fc80000400000 */
[----:B------:R-:W1:Y:S01]  /*90f0*/  MUFU.RSQ R24, R27 ;  /* 0x0000001b00187308 */ /* 0x000e620000001400 */
[----:B0-----:R-:W-:Y:S01]  /*9100*/  FADD R17, -R5, R17 ;  /* 0x0000001105117221 */ /* 0x001fe20000000100 */
[----:B------:R-:W-:Y:S01]  /*9110*/  FADD R8, -R4, R16 ;  /* 0x0000001004087221 */ /* 0x000fe20000000100 */
[----:B------:R-:W-:Y:S02]  /*9120*/  FADD R16, -R6, R18 ;  /* 0x0000001206107221 */ /* 0x000fe40000000100 */
[----:B------:R-:W-:Y:S01]  /*9130*/  FMUL R29, R17, R17 ;  /* 0x00000011111d7220 */ /* 0x000fe20000400000 */
[----:B-1----:R-:W-:Y:S01]  /*9140*/  @!P0 FMUL R24, R24, 4096 ;  /* 0x4580000018188820 */ /* 0x002fe20000400000 */
[----:B------:R-:W-:Y:S02]  /*9150*/  ISETP.NE.AND P0, PT, R20, RZ, PT ;  /* 0x000000ff1400720c */ /* 0x000fe40003f05270 */
[----:B------:R-:W-:Y:S01]  /*9160*/  FFMA R29, R8, R8, R29 ;  /* 0x00000008081d7223 */ /* 0x000fe2000000001d */
[----:B------:R-:W-:-:S03]  /*9170*/  FMUL R9, R24, R24 ;  /* 0x0000001818097220 */ /* 0x000fc60000400000 */
[----:B------:R-:W-:Y:S01]  /*9180*/  FFMA R29, R16, R16, R29 ;  /* 0x00000010101d7223 */ /* 0x000fe2000000001d */
[----:B------:R-:W-:-:S03]  /*9190*/  FMUL R24, R24, R9 ;  /* 0x0000000918187220 */ /* 0x000fc60000400000 */
[----:B------:R-:W-:Y:S01]  /*91a0*/  FADD R29, R29, 9.9999999392252902908e-09 ;  /* 0x322bcc771d1d7421 */ /* 0x000fe20000000000 */
[----:B------:R-:W-:-:S04]  /*91b0*/  FMUL R15, R15, R24 ;  /* 0x000000180f0f7220 */ /* 0x000fc80000400000 */
[----:B------:R-:W-:Y:S01]  /*91c0*/  FSETP.GEU.AND P1, PT, |R29|, 1.175494350822287508e-38, PT ;  /* 0x008000001d00780b */ /* 0x000fe20003f2e200 */
[-C--:B------:R-:W-:Y:S01]  /*91d0*/  FFMA R23, R12, R15.reuse, R23 ;  /* 0x0000000f0c177223 */ /* 0x080fe20000000017 */
[-C--:B------:R-:W-:Y:S01]  /*91e0*/  FFMA R26, R13, R15.reuse, R26 ;  /* 0x0000000f0d1a7223 */ /* 0x080fe2000000001a */
[----:B------:R-:W-:-:S10]  /*91f0*/  FFMA R25, R14, R15, R25 ;  /* 0x0000000f0e197223 */ /* 0x000fd40000000019 */
[----:B------:R-:W-:-:S04]  /*9200*/  @!P1 FMUL R29, R29, 16777216 ;  /* 0x4b8000001d1d9820 */ /* 0x000fc80000400000 */
[----:B------:R-:W0:Y:S02]  /*9210*/  MUFU.RSQ R18, R29 ;  /* 0x0000001d00127308 */ /* 0x000e240000001400 */
[----:B0-----:R-:W-:-:S04]  /*9220*/  @!P1 FMUL R18, R18, 4096 ;  /* 0x4580000012129820 */ /* 0x001fc80000400000 */
[----:B------:R-:W-:-:S04]  /*9230*/  FMUL R9, R18, R18 ;  /* 0x0000001212097220 */ /* 0x000fc80000400000 */
[----:B------:R-:W-:-:S04]  /*9240*/  FMUL R18, R18, R9 ;  /* 0x0000000912127220 */ /* 0x000fc80000400000 */
[----:B------:R-:W-:-:S04]  /*9250*/  FMUL R19, R19, R18 ;  /* 0x0000001213137220 */ /* 0x000fc80000400000 */
[-C--:B------:R-:W-:Y:S01]  /*9260*/  FFMA R18, R8, R19.reuse, R23 ;  /* 0x0000001308127223 */ /* 0x080fe20000000017 */
[-C--:B------:R-:W-:Y:S01]  /*9270*/  FFMA R17, R17, R19.reuse, R26 ;  /* 0x0000001311117223 */ /* 0x080fe2000000001a */
[----:B------:R-:W-:Y:S01]  /*9280*/  FFMA R16, R16, R19, R25 ;  /* 0x0000001310107223 */ /* 0x000fe20000000019 */
[----:B------:R-:W-:Y:S06]  /*9290*/  @P0 BRA `(.L_x_2) ;  /* 0xffffff6c00f00947 */ /* 0x000fec000383ffff */
[----:B------:R-:W-:-:S07]  /*92a0*/  MOV R12, R2 ;  /* 0x00000002000c7202 */ /* 0x000fce0000000f00 */
.L_x_1:
[----:B------:R-:W-:-:S13]  /*92b0*/  ISETP.NE.AND P0, PT, R21, RZ, PT ;  /* 0x000000ff1500720c */ /* 0x000fda0003f05270 */
[----:B------:R-:W-:Y:S05]  /*92c0*/  @!P0 BRA `(.L_x_3) ;  /* 0x0000000000608947 */ /* 0x000fea0003800000 */
[----:B------:R-:W-:-:S05]  /*92d0*/  UMOV UR5, URZ ;  /* 0x000000ff00057c82 */ /* 0x000fca0008000000 */
.L_x_4:
[C---:B0-----:R-:W-:Y:S01]  /*92e0*/  LEA R8, R12.reuse, UR6, 0x4 ;  /* 0x000000060c087c11 */ /* 0x041fe2000f8e20ff */
[----:B------:R-:W-:Y:S01]  /*92f0*/  UIADD3 UR5, UPT, UPT, UR5, 0x1, URZ ;  /* 0x0000000105057890 */ /* 0x000fe2000fffe0ff */
[----:B------:R-:W-:-:S04]  /*9300*/  IADD3 R12, PT, PT, R12, 0x1, RZ ;  /* 0x000000010c0c7810 */ /* 0x000fc80007ffe0ff */
[----:B------:R-:W0:Y:S02]  /*9310*/  LDS.128 R8, [R8] ;  /* 0x0000000008087984 */ /* 0x000e240000000c00 */
[----:B0----5:R-:W-:Y:S01]  /*9320*/  FADD R2, -R5, R9 ;  /* 0x0000000905027221 */ /* 0x021fe20000000100 */
[----:B------:R-:W-:Y:S01]  /*9330*/  FADD R9, -R4, R8 ;  /* 0x0000000804097221 */ /* 0x000fe20000000100 */
[----:B------:R-:W-:Y:S02]  /*9340*/  FADD R13, -R6, R10 ;  /* 0x0000000a060d7221 */ /* 0x000fe40000000100 */
[----:B------:R-:W-:-:S04]  /*9350*/  FMUL R14, R2, R2 ;  /* 0x00000002020e7220 */ /* 0x000fc80000400000 */
[----:B------:R-:W-:-:S04]  /*9360*/  FFMA R14, R9, R9, R14 ;  /* 0x00000009090e7223 */ /* 0x000fc8000000000e */
[----:B------:R-:W-:-:S04]  /*9370*/  FFMA R14, R13, R13, R14 ;  /* 0x0000000d0d0e7223 */ /* 0x000fc8000000000e */
[----:B------:R-:W-:-:S05]  /*9380*/  FADD R14, R14, 9.9999999392252902908e-09 ;  /* 0x322bcc770e0e7421 */ /* 0x000fca0000000000 */
[----:B------:R-:W-:-:S13]  /*9390*/  FSETP.GEU.AND P0, PT, |R14|, 1.175494350822287508e-38, PT ;  /* 0x008000000e00780b */ /* 0x000fda0003f0e200 */
[----:B------:R-:W-:-:S04]  /*93a0*/  @!P0 FMUL R14, R14, 16777216 ;  /* 0x4b8000000e0e8820 */ /* 0x000fc80000400000 */
[----:B------:R-:W0:Y:S02]  /*93b0*/  MUFU.RSQ R10, R14 ;  /* 0x0000000e000a7308 */ /* 0x000e240000001400 */
[----:B0-----:R-:W-:Y:S01]  /*93c0*/  @!P0 FMUL R10, R10, 4096 ;  /* 0x458000000a0a8820 */ /* 0x001fe20000400000 */
[----:B------:R-:W-:-:S03]  /*93d0*/  ISETP.NE.AND P0, PT, R21, UR5, PT ;  /* 0x0000000515007c0c */ /* 0x000fc6000bf05270 */
[----:B------:R-:W-:-:S04]  /*93e0*/  FMUL R15, R10, R10 ;  /* 0x0000000a0a0f7220 */ /* 0x000fc80000400000 */
[----:B------:R-:W-:-:S04]  /*93f0*/  FMUL R10, R10, R15 ;  /* 0x0000000f0a0a7220 */ /* 0x000fc80000400000 */
[----:B------:R-:W-:-:S04]  /*9400*/  FMUL R10, R11, R10 ;  /* 0x0000000a0b0a7220 */ /* 0x000fc80000400000 */
[-C--:B------:R-:W-:Y:S01]  /*9410*/  FFMA R18, R9, R10.reuse, R18 ;  /* 0x0000000a09127223 */ /* 0x080fe20000000012 */
[-C--:B------:R-:W-:Y:S01]  /*9420*/  FFMA R17, R2, R10.reuse, R17 ;  /* 0x0000000a02117223 */ /* 0x080fe20000000011 */
[----:B------:R-:W-:Y:S01]  /*9430*/  FFMA R16, R13, R10, R16 ;  /* 0x0000000a0d107223 */ /* 0x000fe20000000010 */
[----:B------:R-:W-:Y:S06]  /*9440*/  @P0 BRA `(.L_x_4) ;  /* 0xfffffffc00a40947 */ /* 0x000fec000383ffff */
.L_x_3:
[----:B------:R-:W-:Y:S06]  /*9450*/  BAR.SYNC.DEFER_BLOCKING 0x0 ;  /* 0x0000000000007b1d */ /* 0x000fec0000010000 */
[----:B------:R-:W-:Y:S05]  /*9460*/  BRA.U UP0, `(.L_x_5) ;  /* 0xffffff6d002c7547 */ /* 0x000fea000b83ffff */
.L_x_0:
[----:B0-----:R-:W0:Y:S01]  /*9470*/  LDC.64 R2, c[0x0][0x390] ;  /* 0x0000e400ff027b82 */ /* 0x001e220000000a00 */
[----:B------:R-:W1:Y:S07]  /*9480*/  LDCU.64 UR4, c[0x0][0x398] ;  /* 0x00007300ff0477ac */ /* 0x000e6e0008000a00 */
[----:B------:R-:W2:Y:S01]  /*9490*/  LDC.64 R8, c[0x0][0x380] ;  /* 0x0000e000ff087b82 */ /* 0x000ea20000000a00 */
[----:B0-----:R-:W-:-:S05]  /*94a0*/  IMAD.WIDE R2, R22, 0xc, R2 ;  /* 0x0000000c16027825 */ /* 0x001fca00078e0202 */
[----:B------:R-:W1:Y:S04]  /*94b0*/  LDG.E R11, desc[UR8][R2.64] ;  /* 0x00000008020b7981 */ /* 0x000e68000c1e1900 */
[----:B------:R-:W3:Y:S04]  /*94c0*/  LDG.E R0, desc[UR8][R2.64+0x4] ;  /* 0x0000040802007981 */ /* 0x000ee8000c1e1900 */
[----:B------:R-:W4:Y:S01]  /*94d0*/  LDG.E R13, desc[UR8][R2.64+0x8] ;  /* 0x00000808020d7981 */ /* 0x000f22000c1e1900 */
[----:B--2---:R-:W-:-:S04]  /*94e0*/  IMAD.WIDE R22, R22, 0x10, R8 ;  /* 0x0000001016167825 */ /* 0x004fc800078e0208 */
[----:B-1----:R-:W-:Y:S01]  /*94f0*/  FFMA R11, R18, UR4, R11 ;  /* 0x00000004120b7c23 */ /* 0x002fe2000800000b */
[----:B---3--:R-:W-:-:S03]  /*9500*/  FFMA R0, R17, UR4, R0 ;  /* 0x0000000411007c23 */ /* 0x008fc60008000000 */
[----:B------:R-:W-:Y:S01]  /*9510*/  FMUL R11, R11, UR5 ;  /* 0x000000050b0b7c20 */ /* 0x000fe20008400000 */
[----:B----4-:R-:W-:Y:S01]  /*9520*/  FFMA R13, R16, UR4, R13 ;  /* 0x00000004100d7c23 */ /* 0x010fe2000800000d */
[----:B------:R-:W-:Y:S02]  /*9530*/  FMUL R0, R0, UR5 ;  /* 0x0000000500007c20 */ /* 0x000fe40008400000 */
[----:B-----5:R-:W-:Y:S01]  /*9540*/  FFMA R4, R11, UR4, R4 ;  /* 0x000000040b047c23 */ /* 0x020fe20008000004 */
[----:B------:R-:W-:Y:S01]  /*9550*/  FMUL R13, R13, UR5 ;  /* 0x000000050d0d7c20 */ /* 0x000fe20008400000 */
[----:B------:R-:W-:-:S03]  /*9560*/  FFMA R5, R0, UR4, R5 ;  /* 0x0000000400057c23 */ /* 0x000fc60008000005 */
[----:B------:R-:W-:-:S05]  /*9570*/  FFMA R6, R13, UR4, R6 ;  /* 0x000000040d067c23 */ /* 0x000fca0008000006 */
[----:B------:R-:W-:Y:S04]  /*9580*/  STG.E.128 desc[UR8][R22.64], R4 ;  /* 0x0000000416007986 */ /* 0x000fe8000c101d08 */
[----:B------:R-:W-:Y:S04]  /*9590*/  STG.E desc[UR8][R2.64], R11 ;  /* 0x0000000b02007986 */ /* 0x000fe8000c101908 */
[----:B------:R-:W-:Y:S04]  /*95a0*/  STG.E desc[UR8][R2.64+0x4], R0 ;  /* 0x0000040002007986 */ /* 0x000fe8000c101908 */
[----:B------:R-:W-:Y:S01]  /*95b0*/  STG.E desc[UR8][R2.64+0x8], R13 ;  /* 0x0000080d02007986 */ /* 0x000fe2000c101908 */
[----:B------:R-:W-:Y:S05]  /*95c0*/  EXIT ;  /* 0x000000000000794d */ /* 0x000fea0003800000 */
.L_x_6:
[----:B------:R-:W-:-:S00]  /*95d0*/  BRA `(.L_x_6) ;  /* 0xfffffffc00fc7947 */ /* 0x000fc0000383ffff */
[----:B------:R-:W-:-:S00]  /*95e0*/  NOP ;  /* 0x0000000000007918 */ /* 0x000fc00000000000 */
        /* <DEDUP_REMOVED lines=9> */
.L_x_7:


//--------------------- .nv.shared._Z12calcGrossPosP6float4S0_P6float3ffjj --------------------------
	.section	.nv.shared._Z12calcGrossPosP6float4S0_P6float3ffjj,"aw",@nobits
	.sectionflags	@""
	.align	16
	.zero		1024


//--------------------- .nv.shared.reserved.0     --------------------------
	.section	.nv.shared.reserved.0,"aw",@nobits
	.weak		__nv_reservedSMEM_offset_0_alias
	.size		__nv_reservedSMEM_offset_0_alias, 0, 64
	.other		__nv_reservedSMEM_offset_0_alias,@"STO_CUDA_RESERVED_SHARED STV_DEFAULT"
__nv_reservedSMEM_offset_0_alias:
	.zero		0
	.zero		64


//--------------------- .nv.constant0._Z12calcGrossPosP6float4S0_P6float3ffjj --------------------------
	.section	.nv.constant0._Z12calcGrossPosP6float4S0_P6float3ffjj,"a",@progbits
	.sectionflags	@""
	.align	4
.nv.constant0._Z12calcGrossPosP6float4S0_P6float3ffjj:
	.zero		936


//--------------------- SYMBOLS --------------------------

	.type		.nv.reservedSmem.offset0,@object
	.size		.nv.reservedSmem.offset0,0x4
	.type		.nv.reservedSmem.cap,@object
	.size		.nv.reservedSmem.cap,0x4
